	.headerflags	@"EF_CUDA_TEXMODE_UNIFIED EF_CUDA_64BIT_ADDRESS EF_CUDA_SM86 EF_CUDA_VIRTUAL_SM(EF_CUDA_SM86)"
	.elftype	@"ET_EXEC"


//--------------------- .nv.info                  --------------------------
	.section	.nv.info,"",@"SHT_CUDA_INFO"
	.align	4


	//----- nvinfo : EIATTR_REGCOUNT
	.align		4
        /*0000*/ 	.byte	0x04, 0x2f
        /*0002*/ 	.short	(.L_1 - .L_0)
	.align		4
.L_0:
        /*0004*/ 	.word	index@(triton_tem_fused_addmm_6)
        /*0008*/ 	.word	0x00000060


	//----- nvinfo : EIATTR_MIN_STACK_SIZE
	.align		4
.L_1:
        /*000c*/ 	.byte	0x04, 0x12
        /*000e*/ 	.short	(.L_3 - .L_2)
	.align		4
.L_2:
        /*0010*/ 	.word	index@(triton_tem_fused_addmm_6)
        /*0014*/ 	.word	0x00000000


	//----- nvinfo : EIATTR_FRAME_SIZE
	.align		4
.L_3:
        /*0018*/ 	.byte	0x04, 0x11
        /*001a*/ 	.short	(.L_5 - .L_4)
	.align		4
.L_4:
        /*001c*/ 	.word	index@(triton_tem_fused_addmm_6)
        /*0020*/ 	.word	0x00000000


	//----- nvinfo : EIATTR_MIN_STACK_SIZE
	.align		4
.L_5:
        /*0024*/ 	.byte	0x04, 0x12
        /*0026*/ 	.short	(.L_7 - .L_6)
	.align		4
.L_6:
        /*0028*/ 	.word	index@(triton_tem_fused_addmm_6)
        /*002c*/ 	.word	0x00000000
.L_7:


//--------------------- .nv.info.triton_tem_fused_addmm_6 --------------------------
	.section	.nv.info.triton_tem_fused_addmm_6,"",@"SHT_CUDA_INFO"
	.sectionflags	@""
	.align	4


	//----- nvinfo : EIATTR_CUDA_API_VERSION
	.align		4
        /*0000*/ 	.byte	0x04, 0x37
        /*0002*/ 	.short	(.L_9 - .L_8)
.L_8:
        /*0004*/ 	.word	0x0000007c


	//----- nvinfo : EIATTR_SW2861232_WAR
	.align		4
.L_9:
        /*0008*/ 	.byte	0x01, 0x35
	.zero		2


	//----- nvinfo : EIATTR_PARAM_CBANK
	.align		4
        /*000c*/ 	.byte	0x04, 0x0a
        /*000e*/ 	.short	(.L_11 - .L_10)
	.align		4
.L_10:
        /*0010*/ 	.word	index@(.nv.constant0.triton_tem_fused_addmm_6)
        /*0014*/ 	.short	0x0160
        /*0016*/ 	.short	0x0020


	//----- nvinfo : EIATTR_CBANK_PARAM_SIZE
	.align		4
.L_11:
        /*0018*/ 	.byte	0x03, 0x19
        /*001a*/ 	.short	0x0020


	//----- nvinfo : EIATTR_KPARAM_INFO
	.align		4
        /*001c*/ 	.byte	0x04, 0x17
        /*001e*/ 	.short	(.L_13 - .L_12)
.L_12:
        /*0020*/ 	.word	0x00000000
        /*0024*/ 	.short	0x0003
        /*0026*/ 	.short	0x0018
        /*0028*/ 	.byte	0x00, 0xf4, 0x21, 0x00


	//----- nvinfo : EIATTR_KPARAM_INFO
	.align		4
.L_13:
        /*002c*/ 	.byte	0x04, 0x17
        /*002e*/ 	.short	(.L_15 - .L_14)
.L_14:
        /*0030*/ 	.word	0x00000000
        /*0034*/ 	.short	0x0002
        /*0036*/ 	.short	0x0010
        /*0038*/ 	.byte	0x00, 0xf4, 0x21, 0x00


	//----- nvinfo : EIATTR_KPARAM_INFO
	.align		4
.L_15:
        /*003c*/ 	.byte	0x04, 0x17
        /*003e*/ 	.short	(.L_17 - .L_16)
.L_16:
        /*0040*/ 	.word	0x00000000
        /*0044*/ 	.short	0x0001
        /*0046*/ 	.short	0x0008
        /*0048*/ 	.byte	0x00, 0xf4, 0x21, 0x00


	//----- nvinfo : EIATTR_KPARAM_INFO
	.align		4
.L_17:
        /*004c*/ 	.byte	0x04, 0x17
        /*004e*/ 	.short	(.L_19 - .L_18)
.L_18:
        /*0050*/ 	.word	0x00000000
        /*0054*/ 	.short	0x0000
        /*0056*/ 	.short	0x0000
        /*0058*/ 	.byte	0x00, 0xf4, 0x21, 0x00


	//----- nvinfo : EIATTR_MAXREG_COUNT
	.align		4
.L_19:
        /*005c*/ 	.byte	0x03, 0x1b
        /*005e*/ 	.short	0x00ff


	//----- nvinfo : EIATTR_EXIT_INSTR_OFFSETS
	.align		4
        /*0060*/ 	.byte	0x04, 0x1c
        /*0062*/ 	.short	(.L_21 - .L_20)


	//   ....[0]....
.L_20:
        /*0064*/ 	.word	0x00002600


	//   ....[1]....
        /*0068*/ 	.word	0x00002650


	//----- nvinfo : EIATTR_REQNTID
	.align		4
.L_21:
        /*006c*/ 	.byte	0x04, 0x10
        /*006e*/ 	.short	(.L_23 - .L_22)
.L_22:
        /*0070*/ 	.word	0x00000080
        /*0074*/ 	.word	0x00000001
        /*0078*/ 	.word	0x00000001
.L_23:


//--------------------- .nv.callgraph             --------------------------
	.section	.nv.callgraph,"",@"SHT_CUDA_CALLGRAPH"
	.align	4
	.sectionentsize	8
	.align		4
        /*0000*/ 	.word	0x00000000
	.align		4
        /*0004*/ 	.word	0xffffffff
	.align		4
        /*0008*/ 	.word	0x00000000
	.align		4
        /*000c*/ 	.word	0xfffffffe
	.align		4
        /*0010*/ 	.word	0x00000000
	.align		4
        /*0014*/ 	.word	0xfffffffd
	.align		4
        /*0018*/ 	.word	0x00000000
	.align		4
        /*001c*/ 	.word	0xfffffffc


//--------------------- .nv.rel.action            --------------------------
	.section	.nv.rel.action,"",@"SHT_CUDA_RELOCINFO"
	.align	8
	.sectionentsize	8
        /*0000*/ 	.byte	0x73, 0x00, 0x00, 0x00, 0x00, 0x00, 0x00, 0x00, 0x00, 0x00, 0x00, 0x11, 0x25, 0x00, 0x05, 0x36


//--------------------- .nv.constant0.triton_tem_fused_addmm_6 --------------------------
	.section	.nv.constant0.triton_tem_fused_addmm_6,"a",@progbits
	.sectionflags	@""
	.align	4
.nv.constant0.triton_tem_fused_addmm_6:
	.zero		384


//--------------------- .text.triton_tem_fused_addmm_6 --------------------------
	.section	.text.triton_tem_fused_addmm_6,"ax",@progbits
	.sectionflags	@"SHF_BARRIERS=1"
	.sectioninfo	@"SHI_REGISTERS=96"
	.align	128
        .global         triton_tem_fused_addmm_6
        .type           triton_tem_fused_addmm_6,@function
        .size           triton_tem_fused_addmm_6,(.L_x_2 - triton_tem_fused_addmm_6)
        .other          triton_tem_fused_addmm_6,@"STO_CUDA_ENTRY STV_DEFAULT"
triton_tem_fused_addmm_6:
.text.triton_tem_fused_addmm_6:
[----:B------:R-:W-:Y:S02]  /*0000*/  IMAD.MOV.U32 R1, RZ, RZ, c[0x0][0x28] ;  /* 0x00000a00ff017624 */ /* 0x000fe400078e00ff */
[----:B------:R-:W1:Y:S01]  /*0010*/  S2R R9, SR_CTAID.X ;  /* 0x0000000000097919 */ /* 0x000e620000002500 */
[----:B------:R-:W-:Y:S01]  /*0020*/  IMAD.MOV.U32 R5, RZ, RZ, -0x8 ;  /* 0xfffffff8ff057424 */ /* 0x000fe200078e00ff */
[----:B------:R-:W-:Y:S01]  /*0030*/  ULDC.64 UR12, c[0x0][0x118] ;  /* 0x00004600000c7ab9 */ /* 0x000fe20000000a00 */
[----:B------:R-:W-:Y:S01]  /*0040*/  IMAD.MOV.U32 R48, RZ, RZ, 0x2 ;  /* 0x00000002ff307424 */ /* 0x000fe200078e00ff */
[----:B------:R-:W2:Y:S01]  /*0050*/  S2R R59, SR_TID.X ;  /* 0x00000000003b7919 */ /* 0x000ea20000002100 */
[----:B------:R-:W-:Y:S02]  /*0060*/  UMOV UR8, 0x3 ;  /* 0x0000000300087882 */ /* 0x000fe40000000000 */
[----:B------:R-:W-:Y:S02]  /*0070*/  UMOV UR9, 0xffffffff ;  /* 0xffffffff00097882 */ /* 0x000fe40000000000 */
[----:B------:R-:W-:Y:S02]  /*0080*/  UMOV UR6, URZ ;  /* 0x0000003f00067c82 */ /* 0x000fe40008000000 */
[----:B------:R-:W-:-:S02]  /*0090*/  UMOV UR7, URZ ;  /* 0x0000003f00077c82 */ /* 0x000fc40008000000 */
[----:B------:R-:W-:Y:S02]  /*00a0*/  UMOV UR4, URZ ;  /* 0x0000003f00047c82 */ /* 0x000fe40008000000 */
[----:B------:R-:W-:Y:S01]  /*00b0*/  UMOV UR5, URZ ;  /* 0x0000003f00057c82 */ /* 0x000fe20008000000 */
[C---:B-1----:R-:W-:Y:S01]  /*00c0*/  IMAD.HI R0, R9.reuse, 0x2aaaaaab, RZ ;  /* 0x2aaaaaab09007827 */ /* 0x042fe200078e02ff */
[----:B------:R-:W-:Y:S02]  /*00d0*/  IABS R6, R9 ;  /* 0x0000000900067213 */ /* 0x000fe40000000000 */
[----:B------:R-:W-:Y:S01]  /*00e0*/  ISETP.GE.AND P2, PT, R9, RZ, PT ;  /* 0x000000ff0900720c */ /* 0x000fe20003f46270 */
[C---:B--2---:R-:W-:Y:S01]  /*00f0*/  IMAD.SHL.U32 R86, R59.reuse, 0x8, RZ ;  /* 0x000000083b567824 */ /* 0x044fe200078e00ff */
[----:B------:R-:W-:Y:S02]  /*0100*/  SHF.R.U32.HI R3, RZ, 0x1f, R0 ;  /* 0x0000001fff037819 */ /* 0x000fe40000011600 */
[----:B------:R-:W-:-:S02]  /*0110*/  LOP3.LUT R87, R59, 0x10, RZ, 0xc0, !PT ;  /* 0x000000103b577812 */ /* 0x000fc400078ec0ff */
[----:B------:R-:W-:Y:S02]  /*0120*/  LEA.HI.SX32 R0, R0, R3, 0x1b ;  /* 0x0000000300007211 */ /* 0x000fe400078fdaff */
[----:B------:R-:W-:Y:S02]  /*0130*/  SHF.R.U32.HI R21, RZ, 0x1, R87 ;  /* 0x00000001ff157819 */ /* 0x000fe40000011657 */
[----:B------:R-:W-:Y:S01]  /*0140*/  LOP3.LUT R60, R86, 0x18, RZ, 0xc0, !PT ;  /* 0x00000018563c7812 */ /* 0x000fe200078ec0ff */
[C---:B------:R-:W-:Y:S01]  /*0150*/  IMAD R2, R0.reuse, R5, 0x2 ;  /* 0x0000000200027424 */ /* 0x040fe200078e0205 */
[----:B------:R-:W-:Y:S01]  /*0160*/  SHF.R.U32.HI R88, RZ, 0x2, R59 ;  /* 0x00000002ff587819 */ /* 0x000fe2000001163b */
[----:B------:R-:W-:Y:S01]  /*0170*/  IMAD R7, R0, -0xc0, R9 ;  /* 0xffffff4000077824 */ /* 0x000fe200078e0209 */
[----:B------:R-:W-:Y:S02]  /*0180*/  LOP3.LUT R85, R59, 0x40, RZ, 0xc0, !PT ;  /* 0x000000403b557812 */ /* 0x000fe400078ec0ff */
[----:B------:R-:W-:-:S02]  /*0190*/  IMNMX R4, R2, 0x8, PT ;  /* 0x0000000802047817 */ /* 0x000fc40003800200 */
[----:B------:R-:W-:Y:S02]  /*01a0*/  IABS R10, R7 ;  /* 0x00000007000a7213 */ /* 0x000fe40000000000 */
[-C--:B------:R-:W-:Y:S02]  /*01b0*/  IABS R8, R4.reuse ;  /* 0x0000000400087213 */ /* 0x080fe40000000000 */
[-C--:B------:R-:W-:Y:S02]  /*01c0*/  IABS R12, R4.reuse ;  /* 0x00000004000c7213 */ /* 0x080fe40000000000 */
[----:B------:R-:W1:Y:S01]  /*01d0*/  I2F.RP R5, R8 ;  /* 0x0000000800057306 */ /* 0x000e620000209400 */
[----:B------:R-:W-:Y:S02]  /*01e0*/  LOP3.LUT R7, R7, R4, RZ, 0x3c, !PT ;  /* 0x0000000407077212 */ /* 0x000fe400078e3cff */
[----:B------:R-:W-:Y:S02]  /*01f0*/  LOP3.LUT R88, R88, 0x8, RZ, 0xc0, !PT ;  /* 0x0000000858587812 */ /* 0x000fe400078ec0ff */
[----:B------:R-:W-:-:S02]  /*0200*/  ISETP.GE.AND P4, PT, R7, RZ, PT ;  /* 0x000000ff0700720c */ /* 0x000fc40003f86270 */
[C-C-:B------:R-:W-:Y:S02]  /*0210*/  LOP3.LUT R7, R21.reuse, 0x20, R86.reuse, 0xf8, !PT ;  /* 0x0000002015077812 */ /* 0x140fe400078ef856 */
[----:B------:R-:W-:Y:S02]  /*0220*/  LOP3.LUT R82, R21, 0x38, R86, 0x78, !PT ;  /* 0x0000003815527812 */ /* 0x000fe400078e7856 */
[C-C-:B------:R-:W-:Y:S02]  /*0230*/  LOP3.LUT R78, R7.reuse, 0x20, R60.reuse, 0x1e, !PT ;  /* 0x00000020074e7812 */ /* 0x140fe400078e1e3c */
[----:B------:R-:W-:Y:S01]  /*0240*/  LOP3.LUT R70, R7, 0x60, R60, 0x1e, !PT ;  /* 0x0000006007467812 */ /* 0x000fe200078e1e3c */
[----:B-1----:R-:W1:Y:S02]  /*0250*/  MUFU.RCP R5, R5 ;  /* 0x0000000500057308 */ /* 0x002e640000001000 */
[----:B-1----:R-:W-:-:S06]  /*0260*/  IADD3 R2, R5, 0xffffffe, RZ ;  /* 0x0ffffffe05027810 */ /* 0x002fcc0007ffe0ff */
[----:B------:R1:W2:Y:S02]  /*0270*/  F2I.FTZ.U32.TRUNC.NTZ R3, R2 ;  /* 0x0000000200037305 */ /* 0x0002a4000021f000 */
[----:B-1----:R-:W-:Y:S02]  /*0280*/  IMAD.MOV.U32 R2, RZ, RZ, RZ ;  /* 0x000000ffff027224 */ /* 0x002fe400078e00ff */
[----:B--2---:R-:W-:-:S04]  /*0290*/  IMAD.MOV R11, RZ, RZ, -R3 ;  /* 0x000000ffff0b7224 */ /* 0x004fc800078e0a03 */
[----:B------:R-:W-:-:S04]  /*02a0*/  IMAD R11, R11, R8, RZ ;  /* 0x000000080b0b7224 */ /* 0x000fc800078e02ff */
[----:B------:R-:W-:-:S04]  /*02b0*/  IMAD.HI.U32 R3, R3, R11, R2 ;  /* 0x0000000b03037227 */ /* 0x000fc800078e0002 */
[----:B------:R-:W-:Y:S02]  /*02c0*/  IMAD.MOV R11, RZ, RZ, -R12 ;  /* 0x000000ffff0b7224 */ /* 0x000fe400078e0a0c */
[----:B------:R-:W-:-:S04]  /*02d0*/  IMAD.HI.U32 R2, R3, R10, RZ ;  /* 0x0000000a03027227 */ /* 0x000fc800078e00ff */
[----:B------:R-:W-:-:S04]  /*02e0*/  IMAD.HI.U32 R3, R3, R6, RZ ;  /* 0x0000000603037227 */ /* 0x000fc800078e00ff */
[-C--:B------:R-:W-:Y:S02]  /*02f0*/  IMAD R5, R2, R11.reuse, R10 ;  /* 0x0000000b02057224 */ /* 0x080fe400078e020a */
[----:B------:R-:W-:Y:S01]  /*0300*/  IMAD R3, R3, R11, R6 ;  /* 0x0000000b03037224 */ /* 0x000fe200078e0206 */
[----:B------:R-:W-:Y:S02]  /*0310*/  SHF.R.U32.HI R6, RZ, 0x1, R59 ;  /* 0x00000001ff067819 */ /* 0x000fe4000001163b */
[C---:B------:R-:W-:Y:S02]  /*0320*/  ISETP.GT.U32.AND P3, PT, R8.reuse, R5, PT ;  /* 0x000000050800720c */ /* 0x040fe40003f64070 */
[----:B------:R-:W-:-:S11]  /*0330*/  ISETP.GT.U32.AND P0, PT, R8, R3, PT ;  /* 0x000000030800720c */ /* 0x000fd60003f04070 */
[--C-:B------:R-:W-:Y:S01]  /*0340*/  @!P3 IMAD.IADD R5, R5, 0x1, -R8.reuse ;  /* 0x000000010505b824 */ /* 0x100fe200078e0a08 */
[----:B------:R-:W-:Y:S01]  /*0350*/  @!P3 IADD3 R2, R2, 0x1, RZ ;  /* 0x000000010202b810 */ /* 0x000fe20007ffe0ff */
[----:B------:R-:W-:-:S03]  /*0360*/  @!P0 IMAD.IADD R3, R3, 0x1, -R8 ;  /* 0x0000000103038824 */ /* 0x000fc600078e0a08 */
[----:B------:R-:W-:Y:S02]  /*0370*/  ISETP.GE.U32.AND P0, PT, R5, R8, PT ;  /* 0x000000080500720c */ /* 0x000fe40003f06070 */
[----:B------:R-:W-:Y:S02]  /*0380*/  ISETP.GT.U32.AND P1, PT, R8, R3, PT ;  /* 0x000000030800720c */ /* 0x000fe40003f24070 */
[----:B------:R-:W-:-:S04]  /*0390*/  LOP3.LUT R5, R86, 0x78, RZ, 0xc0, !PT ;  /* 0x0000007856057812 */ /* 0x000fc800078ec0ff */
[----:B------:R-:W-:Y:S02]  /*03a0*/  LOP3.LUT R84, R5, 0x38, R6, 0x78, !PT ;  /* 0x0000003805547812 */ /* 0x000fe400078e7806 */
[----:B------:R-:W-:-:S03]  /*03b0*/  SHF.R.U32.HI R5, RZ, 0x4, R59 ;  /* 0x00000004ff057819 */ /* 0x000fc6000001163b */
[----:B------:R-:W-:Y:S02]  /*03c0*/  @P0 IADD3 R2, R2, 0x1, RZ ;  /* 0x0000000102020810 */ /* 0x000fe40007ffe0ff */
[----:B------:R-:W-:Y:S01]  /*03d0*/  ISETP.NE.AND P0, PT, R4, RZ, PT ;  /* 0x000000ff0400720c */ /* 0x000fe20003f05270 */
[----:B------:R-:W-:Y:S01]  /*03e0*/  @!P1 IMAD.IADD R3, R3, 0x1, -R8 ;  /* 0x0000000103039824 */ /* 0x000fe200078e0a08 */
[----:B------:R-:W-:Y:S01]  /*03f0*/  LOP3.LUT R4, RZ, R4, RZ, 0x33, !PT ;  /* 0x00000004ff047212 */ /* 0x000fe200078e33ff */
[----:B------:R-:W-:Y:S01]  /*0400*/  @!P4 IMAD.MOV R2, RZ, RZ, -R2 ;  /* 0x000000ffff02c224 */ /* 0x000fe200078e0a02 */
[----:B------:R-:W-:Y:S01]  /*0410*/  SGXT.U32 R5, R5, 0x3 ;  /* 0x000000030505781a */ /* 0x000fe20000000000 */
[----:B------:R-:W-:-:S03]  /*0420*/  @!P2 IMAD.MOV R3, RZ, RZ, -R3 ;  /* 0x000000ffff03a224 */ /* 0x000fc600078e0a03 */
[C---:B------:R-:W-:Y:S01]  /*0430*/  SEL R57, R4.reuse, R2, !P0 ;  /* 0x0000000204397207 */ /* 0x040fe20004000000 */
[----:B------:R-:W-:Y:S01]  /*0440*/  IMAD R84, R5, 0x80, R84 ;  /* 0x0000008005547824 */ /* 0x000fe200078e0254 */
[----:B------:R-:W-:Y:S02]  /*0450*/  SEL R3, R4, R3, !P0 ;  /* 0x0000000304037207 */ /* 0x000fe40004000000 */
[----:B------:R-:W-:Y:S01]  /*0460*/  LOP3.LUT R2, R86, 0x20, RZ, 0xc0, !PT ;  /* 0x0000002056027812 */ /* 0x000fe200078ec0ff */
[----:B------:R-:W-:Y:S02]  /*0470*/  IMAD.SHL.U32 R57, R57, 0x20, RZ ;  /* 0x0000002039397824 */ /* 0x000fe400078e00ff */
[----:B------:R-:W-:Y:S01]  /*0480*/  IMAD R58, R0, 0x8, R3 ;  /* 0x00000008003a7824 */ /* 0x000fe200078e0203 */
[----:B------:R-:W-:Y:S01]  /*0490*/  LOP3.LUT R3, R2, 0x18, R59, 0xf8, !PT ;  /* 0x0000001802037812 */ /* 0x000fe200078ef83b */
[----:B------:R-:W-:Y:S01]  /*04a0*/  IMAD.SHL.U32 R84, R84, 0x2, RZ ;  /* 0x0000000254547824 */ /* 0x000fe200078e00ff */
[C---:B------:R-:W-:Y:S01]  /*04b0*/  LOP3.LUT R9, R57.reuse, R5, RZ, 0xfc, !PT ;  /* 0x0000000539097212 */ /* 0x040fe200078efcff */
[----:B------:R-:W-:Y:S01]  /*04c0*/  IMAD.SHL.U32 R58, R58, 0x40, RZ ;  /* 0x000000403a3a7824 */ /* 0x000fe200078e00ff */
[----:B------:R-:W-:-:S02]  /*04d0*/  LOP3.LUT R10, R57, 0x8, R5, 0xfe, !PT ;  /* 0x00000008390a7812 */ /* 0x000fc400078efe05 */
[--C-:B------:R-:W-:Y:S01]  /*04e0*/  LOP3.LUT R62, R3, 0x20, R60.reuse, 0x1e, !PT ;  /* 0x00000020033e7812 */ /* 0x100fe200078e1e3c */
[----:B------:R-:W-:Y:S01]  /*04f0*/  IMAD.HI R0, R9, 0x2aaaaaab, RZ ;  /* 0x2aaaaaab09007827 */ /* 0x000fe200078e02ff */
[----:B------:R-:W-:Y:S02]  /*0500*/  LOP3.LUT R60, R3, 0x60, R60, 0x1e, !PT ;  /* 0x00000060033c7812 */ /* 0x000fe400078e1e3c */
[C-C-:B------:R-:W-:Y:S01]  /*0510*/  LOP3.LUT R11, R57.reuse, 0x10, R5.reuse, 0xfe, !PT ;  /* 0x00000010390b7812 */ /* 0x140fe200078efe05 */
[----:B------:R-:W-:Y:S01]  /*0520*/  IMAD.HI R2, R10, 0x2aaaaaab, RZ ;  /* 0x2aaaaaab0a027827 */ /* 0x000fe200078e02ff */
[----:B------:R-:W-:Y:S02]  /*0530*/  SHF.R.U32.HI R3, RZ, 0x1f, R0 ;  /* 0x0000001fff037819 */ /* 0x000fe40000011600 */
[----:B------:R-:W-:Y:S02]  /*0540*/  LOP3.LUT R12, R57, 0x18, R5, 0xfe, !PT ;  /* 0x00000018390c7812 */ /* 0x000fe400078efe05 */
[----:B------:R-:W-:-:S02]  /*0550*/  SHF.R.U32.HI R7, RZ, 0x1f, R2 ;  /* 0x0000001fff077819 */ /* 0x000fc40000011602 */
[----:B------:R-:W-:Y:S01]  /*0560*/  LEA.HI R26, R0, R3, RZ, 0x19 ;  /* 0x00000003001a7211 */ /* 0x000fe200078fc8ff */
[----:B------:R-:W-:Y:S01]  /*0570*/  IMAD.HI R13, R12, 0x2aaaaaab, RZ ;  /* 0x2aaaaaab0c0d7827 */ /* 0x000fe200078e02ff */
[--C-:B------:R-:W-:Y:S02]  /*0580*/  LOP3.LUT R3, R58, 0x10, R5.reuse, 0xfe, !PT ;  /* 0x000000103a037812 */ /* 0x100fe400078efe05 */
[----:B------:R-:W-:Y:S01]  /*0590*/  LEA.HI R29, R2, R7, RZ, 0x19 ;  /* 0x00000007021d7211 */ /* 0x000fe200078fc8ff */
[----:B------:R-:W-:Y:S01]  /*05a0*/  IMAD.HI R7, R11, 0x2aaaaaab, RZ ;  /* 0x2aaaaaab0b077827 */ /* 0x000fe200078e02ff */
[C---:B------:R-:W-:Y:S02]  /*05b0*/  LOP3.LUT R0, R58.reuse, R5, RZ, 0xfc, !PT ;  /* 0x000000053a007212 */ /* 0x040fe400078efcff */
[----:B------:R-:W-:Y:S01]  /*05c0*/  LOP3.LUT R2, R58, 0x8, R5, 0xfe, !PT ;  /* 0x000000083a027812 */ /* 0x000fe200078efe05 */
[----:B------:R-:W-:Y:S01]  /*05d0*/  IMAD.HI R8, R3, 0x3531dec1, RZ ;  /* 0x3531dec103087827 */ /* 0x000fe200078e02ff */
[----:B------:R-:W-:-:S02]  /*05e0*/  SHF.R.U32.HI R14, RZ, 0x1f, R7 ;  /* 0x0000001fff0e7819 */ /* 0x000fc40000011607 */
[----:B------:R-:W-:Y:S01]  /*05f0*/  SHF.R.U32.HI R16, RZ, 0x1f, R13 ;  /* 0x0000001fff107819 */ /* 0x000fe2000001160d */
[----:B------:R-:W-:Y:S01]  /*0600*/  IMAD.HI R4, R0, 0x3531dec1, RZ ;  /* 0x3531dec100047827 */ /* 0x000fe200078e02ff */
[----:B------:R-:W-:Y:S02]  /*0610*/  SHF.R.U32.HI R17, RZ, 0x1f, R8 ;  /* 0x0000001fff117819 */ /* 0x000fe40000011608 */
[----:B------:R-:W-:Y:S01]  /*0620*/  LEA.HI R28, R7, R14, RZ, 0x19 ;  /* 0x0000000e071c7211 */ /* 0x000fe200078fc8ff */
[----:B------:R-:W-:Y:S01]  /*0630*/  IMAD.HI R6, R2, 0x3531dec1, RZ ;  /* 0x3531dec102067827 */ /* 0x000fe200078e02ff */
[----:B------:R-:W-:Y:S02]  /*0640*/  SHF.R.U32.HI R7, RZ, 0x1f, R4 ;  /* 0x0000001fff077819 */ /* 0x000fe40000011604 */
[----:B------:R-:W-:Y:S01]  /*0650*/  LEA.HI R14, R8, R17, RZ, 0x1c ;  /* 0x00000011080e7211 */ /* 0x000fe200078fe0ff */
[----:B------:R-:W-:Y:S01]  /*0660*/  IMAD R28, R28, -0x300, R11 ;  /* 0xfffffd001c1c7824 */ /* 0x000fe200078e020b */
[----:B------:R-:W-:Y:S01]  /*0670*/  SHF.R.U32.HI R15, RZ, 0x1f, R6 ;  /* 0x0000001fff0f7819 */ /* 0x000fe20000011606 */
[----:B------:R-:W-:Y:S01]  /*0680*/  IMAD R26, R26, -0x300, R9 ;  /* 0xfffffd001a1a7824 */ /* 0x000fe200078e0209 */
[----:B------:R-:W-:Y:S01]  /*0690*/  LOP3.LUT R8, R58, 0x30, R5, 0xfe, !PT ;  /* 0x000000303a087812 */ /* 0x000fe200078efe05 */
[----:B------:R-:W-:Y:S01]  /*06a0*/  IMAD R29, R29, -0x300, R10 ;  /* 0xfffffd001d1d7824 */ /* 0x000fe200078e020a */
[----:B------:R-:W-:Y:S01]  /*06b0*/  LEA.HI R31, R13, R16, RZ, 0x19 ;  /* 0x000000100d1f7211 */ /* 0x000fe200078fc8ff */
[----:B------:R-:W-:Y:S01]  /*06c0*/  IMAD R11, R14, -0x4d, R3 ;  /* 0xffffffb30e0b7824 */ /* 0x000fe200078e0203 */
[----:B------:R-:W-:Y:S01]  /*06d0*/  LEA.HI R13, R4, R7, RZ, 0x1c ;  /* 0x00000007040d7211 */ /* 0x000fe200078fe0ff */
[----:B------:R-:W-:Y:S01]  /*06e0*/  IMAD.HI R22, R8, 0x3531dec1, RZ ;  /* 0x3531dec108167827 */ /* 0x000fe200078e02ff */
[----:B------:R-:W-:-:S02]  /*06f0*/  LEA.HI R15, R6, R15, RZ, 0x1c ;  /* 0x0000000f060f7211 */ /* 0x000fc400078fe0ff */
[C-C-:B------:R-:W-:Y:S01]  /*0700*/  LOP3.LUT R4, R58.reuse, 0x18, R5.reuse, 0xfe, !PT ;  /* 0x000000183a047812 */ /* 0x140fe200078efe05 */
[----:B------:R-:W-:Y:S01]  /*0710*/  IMAD R31, R31, -0x300, R12 ;  /* 0xfffffd001f1f7824 */ /* 0x000fe200078e020c */
[C-C-:B------:R-:W-:Y:S01]  /*0720*/  LOP3.LUT R6, R58.reuse, 0x20, R5.reuse, 0xfe, !PT ;  /* 0x000000203a067812 */ /* 0x140fe200078efe05 */
[----:B------:R-:W-:Y:S01]  /*0730*/  IMAD R9, R15, -0x4d, R2 ;  /* 0xffffffb30f097824 */ /* 0x000fe200078e0202 */
[--C-:B------:R-:W-:Y:S01]  /*0740*/  LOP3.LUT R7, R58, 0x28, R5.reuse, 0xfe, !PT ;  /* 0x000000283a077812 */ /* 0x100fe200078efe05 */
[----:B------:R-:W-:Y:S01]  /*0750*/  IMAD.HI R16, R4, 0x3531dec1, RZ ;  /* 0x3531dec104107827 */ /* 0x000fe200078e02ff */
[----:B------:R-:W-:Y:S02]  /*0760*/  LOP3.LUT R5, R58, 0x38, R5, 0xfe, !PT ;  /* 0x000000383a057812 */ /* 0x000fe400078efe05 */
[----:B------:R-:W-:Y:S01]  /*0770*/  SHF.R.U32.HI R25, RZ, 0x1f, R22 ;  /* 0x0000001fff197819 */ /* 0x000fe20000011616 */
[----:B------:R-:W-:Y:S01]  /*0780*/  IMAD.HI R20, R7, 0x3531dec1, RZ ;  /* 0x3531dec107147827 */ /* 0x000fe200078e02ff */
[----:B------:R-:W-:-:S02]  /*0790*/  SHF.R.U32.HI R17, RZ, 0x1f, R16 ;  /* 0x0000001fff117819 */ /* 0x000fc40000011610 */
[----:B------:R-:W-:Y:S01]  /*07a0*/  LEA.HI R25, R22, R25, RZ, 0x1c ;  /* 0x0000001916197211 */ /* 0x000fe200078fe0ff */
[----:B------:R-:W-:Y:S01]  /*07b0*/  IMAD.HI R24, R5, 0x3531dec1, RZ ;  /* 0x3531dec105187827 */ /* 0x000fe200078e02ff */
[----:B------:R-:W-:Y:S02]  /*07c0*/  SHF.R.U32.HI R23, RZ, 0x1f, R20 ;  /* 0x0000001fff177819 */ /* 0x000fe40000011614 */
[----:B------:R-:W-:Y:S01]  /*07d0*/  LOP3.LUT R22, R59, 0xf, RZ, 0xc0, !PT ;  /* 0x0000000f3b167812 */ /* 0x000fe200078ec0ff */
[----:B------:R-:W-:Y:S01]  /*07e0*/  IMAD.HI R18, R6, 0x3531dec1, RZ ;  /* 0x3531dec106127827 */ /* 0x000fe200078e02ff */
[----:B------:R-:W-:Y:S02]  /*07f0*/  SHF.R.U32.HI R27, RZ, 0x1f, R24 ;  /* 0x0000001fff1b7819 */ /* 0x000fe40000011618 */
[----:B------:R-:W-:Y:S01]  /*0800*/  LEA.HI R17, R16, R17, RZ, 0x1c ;  /* 0x0000001110117211 */ /* 0x000fe200078fe0ff */
[----:B------:R-:W-:Y:S01]  /*0810*/  IMAD R61, R31, 0xc00, RZ ;  /* 0x00000c001f3d7824 */ /* 0x000fe200078e02ff */
[----:B------:R-:W-:Y:S01]  /*0820*/  LEA.HI R20, R20, R23, RZ, 0x1c ;  /* 0x0000001714147211 */ /* 0x000fe200078fe0ff */
[----:B------:R-:W-:Y:S01]  /*0830*/  IMAD.WIDE.U32 R22, R22, 0x10, RZ ;  /* 0x0000001016167825 */ /* 0x000fe200078e00ff */
[----:B------:R-:W-:-:S02]  /*0840*/  LEA.HI R24, R24, R27, RZ, 0x1c ;  /* 0x0000001b18187211 */ /* 0x000fc400078fe0ff */
[----:B------:R-:W-:Y:S01]  /*0850*/  SHF.R.U32.HI R19, RZ, 0x1f, R18 ;  /* 0x0000001fff137819 */ /* 0x000fe20000011612 */
[----:B------:R-:W-:-:S03]  /*0860*/  IMAD.WIDE R2, R61, 0x2, RZ ;  /* 0x000000023d027825 */ /* 0x000fc600078e02ff */
[----:B------:R-:W-:Y:S01]  /*0870*/  LEA.HI R19, R18, R19, RZ, 0x1c ;  /* 0x0000001312137211 */ /* 0x000fe200078fe0ff */
[----:B------:R-:W-:Y:S01]  /*0880*/  IMAD R65, R28, 0xc00, RZ ;  /* 0x00000c001c417824 */ /* 0x000fe200078e02ff */
[----:B------:R-:W-:Y:S01]  /*0890*/  LOP3.LUT R55, R23, R3, RZ, 0xfc, !PT ;  /* 0x0000000317377212 */ /* 0x000fe200078efcff */
[----:B------:R-:W-:Y:S02]  /*08a0*/  IMAD R63, R29, 0xc00, RZ ;  /* 0x00000c001d3f7824 */ /* 0x000fe400078e02ff */
[----:B------:R-:W-:Y:S02]  /*08b0*/  IMAD R10, R17, -0x4d, R4 ;  /* 0xffffffb3110a7824 */ /* 0x000fe400078e0204 */
[----:B------:R-:W-:Y:S01]  /*08c0*/  IMAD R35, R20, -0x4d, R7 ;  /* 0xffffffb314237824 */ /* 0x000fe200078e0207 */
[----:B------:R-:W-:Y:S01]  /*08d0*/  LOP3.LUT R20, R22, R2, RZ, 0xfc, !PT ;  /* 0x0000000216147212 */ /* 0x000fe200078efcff */
[----:B------:R-:W-:Y:S02]  /*08e0*/  IMAD R24, R24, -0x4d, R5 ;  /* 0xffffffb318187824 */ /* 0x000fe400078e0205 */
[----:B------:R-:W-:Y:S01]  /*08f0*/  IMAD.WIDE R4, R65, 0x2, RZ ;  /* 0x0000000241047825 */ /* 0x000fe200078e02ff */
[----:B------:R-:W-:-:S03]  /*0900*/  IADD3 R20, P4, R20, c[0x0][0x168], RZ ;  /* 0x00005a0014147a10 */ /* 0x000fc60007f9e0ff */
[----:B------:R-:W-:Y:S01]  /*0910*/  IMAD.WIDE R2, R63, 0x2, RZ ;  /* 0x000000023f027825 */ /* 0x000fe200078e02ff */
[----:B------:R-:W-:Y:S02]  /*0920*/  LOP3.LUT R18, R22, R4, RZ, 0xfc, !PT ;  /* 0x0000000416127212 */ /* 0x000fe400078efcff */
[----:B------:R-:W-:Y:S01]  /*0930*/  LOP3.LUT R53, R23, R5, RZ, 0xfc, !PT ;  /* 0x0000000517357212 */ /* 0x000fe200078efcff */
[----:B------:R-:W-:Y:S01]  /*0940*/  IMAD R0, R13, -0x4d, R0 ;  /* 0xffffffb30d007824 */ /* 0x000fe200078e0200 */
[----:B------:R-:W-:Y:S01]  /*0950*/  LOP3.LUT R51, R23, R3, RZ, 0xfc, !PT ;  /* 0x0000000317337212 */ /* 0x000fe200078efcff */
[----:B------:R-:W-:Y:S01]  /*0960*/  IMAD R67, R26, 0xc00, RZ ;  /* 0x00000c001a437824 */ /* 0x000fe200078e02ff */
[----:B------:R-:W-:Y:S01]  /*0970*/  IADD3 R56, P5, R20, 0x400, RZ ;  /* 0x0000040014387810 */ /* 0x000fe20007fbe0ff */
[----:B------:R-:W-:Y:S02]  /*0980*/  IMAD R31, R24, 0xc00, RZ ;  /* 0x00000c00181f7824 */ /* 0x000fe400078e02ff */
[----:B------:R-:W-:Y:S01]  /*0990*/  IMAD R6, R19, -0x4d, R6 ;  /* 0xffffffb313067824 */ /* 0x000fe200078e0206 */
[----:B------:R-:W-:Y:S01]  /*09a0*/  LOP3.LUT R19, R22, R2, RZ, 0xfc, !PT ;  /* 0x0000000216137212 */ /* 0x000fe200078efcff */
[----:B------:R-:W-:Y:S01]  /*09b0*/  IMAD R25, R25, -0x4d, R8 ;  /* 0xffffffb319197824 */ /* 0x000fe200078e0208 */
[----:B------:R-:W-:Y:S01]  /*09c0*/  LOP3.LUT R71, R31, 0x78, R86, 0xf8, !PT ;  /* 0x000000781f477812 */ /* 0x000fe200078ef856 */
[----:B------:R-:W-:Y:S01]  /*09d0*/  IMAD.WIDE R4, R67, 0x2, RZ ;  /* 0x0000000243047825 */ /* 0x000fe200078e02ff */
[----:B------:R-:W-:-:S02]  /*09e0*/  SHF.R.S32.HI R54, RZ, 0x1f, R31 ;  /* 0x0000001fff367819 */ /* 0x000fc4000001141f */
[----:B------:R-:W-:Y:S01]  /*09f0*/  IADD3 R19, P3, R19, c[0x0][0x168], RZ ;  /* 0x00005a0013137a10 */ /* 0x000fe20007f7e0ff */
[----:B------:R-:W-:Y:S01]  /*0a00*/  IMAD R37, R0, 0xc00, RZ ;  /* 0x00000c0000257824 */ /* 0x000fe200078e02ff */
[C---:B------:R-:W-:Y:S01]  /*0a10*/  LOP3.LUT R17, R22.reuse, R4, RZ, 0xfc, !PT ;  /* 0x0000000416117212 */ /* 0x040fe200078efcff */
[----:B------:R-:W-:Y:S01]  /*0a20*/  IMAD.WIDE R2, R31, 0x2, RZ ;  /* 0x000000021f027825 */ /* 0x000fe200078e02ff */
[----:B------:R-:W-:Y:S02]  /*0a30*/  LOP3.LUT R49, R23, R5, RZ, 0xfc, !PT ;  /* 0x0000000517317212 */ /* 0x000fe400078efcff */
[----:B------:R-:W-:Y:S01]  /*0a40*/  LOP3.LUT R43, R37, 0x78, R86, 0xf8, !PT ;  /* 0x00000078252b7812 */ /* 0x000fe200078ef856 */
[----:B------:R-:W-:Y:S01]  /*0a50*/  IMAD R33, R25, 0xc00, RZ ;  /* 0x00000c0019217824 */ /* 0x000fe200078e02ff */
[----:B------:R-:W-:Y:S01]  /*0a60*/  LOP3.LUT R16, R22, R2, RZ, 0xfc, !PT ;  /* 0x0000000216107212 */ /* 0x000fe200078efcff */
[----:B------:R-:W-:Y:S01]  /*0a70*/  IMAD R69, R6, 0xc00, RZ ;  /* 0x00000c0006457824 */ /* 0x000fe200078e02ff */
[----:B------:R-:W-:Y:S01]  /*0a80*/  LOP3.LUT R15, R23, R3, RZ, 0xfc, !PT ;  /* 0x00000003170f7212 */ /* 0x000fe200078efcff */
[----:B------:R-:W-:Y:S01]  /*0a90*/  IMAD R35, R35, 0xc00, RZ ;  /* 0x00000c0023237824 */ /* 0x000fe200078e02ff */
[----:B------:R-:W-:Y:S01]  /*0aa0*/  LEA R44, P0, R43, c[0x0][0x160], 0x1 ;  /* 0x000058002b2c7a11 */ /* 0x000fe200078008ff */
[----:B------:R-:W-:Y:S01]  /*0ab0*/  IMAD R47, R10, 0xc00, RZ ;  /* 0x00000c000a2f7824 */ /* 0x000fe200078e02ff */
[----:B------:R-:W-:Y:S01]  /*0ac0*/  SHF.R.S32.HI R52, RZ, 0x1f, R33 ;  /* 0x0000001fff347819 */ /* 0x000fe20000011421 */
[----:B------:R-:W-:Y:S01]  /*0ad0*/  IMAD.WIDE R4, R33, 0x2, RZ ;  /* 0x0000000221047825 */ /* 0x000fe200078e02ff */
[----:B------:R-:W-:-:S02]  /*0ae0*/  SHF.R.S32.HI R50, RZ, 0x1f, R35 ;  /* 0x0000001fff327819 */ /* 0x000fc40000011423 */
[----:B------:R-:W-:Y:S01]  /*0af0*/  IADD3.X R55, RZ, c[0x0][0x16c], R55, P5, P4 ;  /* 0x00005b00ff377a10 */ /* 0x000fe20002fe8437 */
[----:B------:R-:W-:Y:S01]  /*0b00*/  IMAD.WIDE R6, R69, 0x2, RZ ;  /* 0x0000000245067825 */ /* 0x000fe200078e02ff */
[C---:B------:R-:W-:Y:S02]  /*0b10*/  LOP3.LUT R14, R22.reuse, R4, RZ, 0xfc, !PT ;  /* 0x00000004160e7212 */ /* 0x040fe400078efcff */
[----:B------:R-:W-:Y:S01]  /*0b20*/  LOP3.LUT R13, R23, R5, RZ, 0xfc, !PT ;  /* 0x00000005170d7212 */ /* 0x000fe200078efcff */
[----:B------:R-:W-:Y:S01]  /*0b30*/  IMAD.WIDE R28, R37, 0x2, RZ ;  /* 0x00000002251c7825 */ /* 0x000fe200078e02ff */
[----:B------:R-:W-:Y:S02]  /*0b40*/  LOP3.LUT R8, R22, R6, RZ, 0xfc, !PT ;  /* 0x0000000616087212 */ /* 0x000fe400078efcff */
[----:B------:R-:W-:Y:S01]  /*0b50*/  LOP3.LUT R6, R23, R7, RZ, 0xfc, !PT ;  /* 0x0000000717067212 */ /* 0x000fe200078efcff */
[----:B------:R-:W-:Y:S01]  /*0b60*/  IMAD.WIDE R2, R35, 0x2, RZ ;  /* 0x0000000223027825 */ /* 0x000fe200078e02ff */
[----:B------:R-:W-:-:S02]  /*0b70*/  LOP3.LUT R0, R23, R29, RZ, 0xfc, !PT ;  /* 0x0000001d17007212 */ /* 0x000fc400078efcff */
[C---:B------:R-:W-:Y:S01]  /*0b80*/  LOP3.LUT R5, R22.reuse, R28, RZ, 0xfc, !PT ;  /* 0x0000001c16057212 */ /* 0x040fe200078efcff */
[----:B------:R-:W-:Y:S01]  /*0b90*/  IMAD R39, R9, 0xc00, RZ ;  /* 0x00000c0009277824 */ /* 0x000fe200078e02ff */
[C---:B------:R-:W-:Y:S01]  /*0ba0*/  LOP3.LUT R10, R22.reuse, R2, RZ, 0xfc, !PT ;  /* 0x00000002160a7212 */ /* 0x040fe200078efcff */
[----:B------:R-:W-:Y:S01]  /*0bb0*/  IMAD.WIDE R24, R47, 0x2, RZ ;  /* 0x000000022f187825 */ /* 0x000fe200078e02ff */
[----:B------:R-:W-:Y:S02]  /*0bc0*/  LOP3.LUT R4, R23, R3, RZ, 0xfc, !PT ;  /* 0x0000000317047212 */ /* 0x000fe400078efcff */
[----:B------:R-:W-:Y:S01]  /*0bd0*/  LOP3.LUT R29, R39, 0x78, R86, 0xf8, !PT ;  /* 0x00000078271d7812 */ /* 0x000fe200078ef856 */
[----:B------:R-:W-:Y:S01]  /*0be0*/  IMAD R41, R11, 0xc00, RZ ;  /* 0x00000c000b297824 */ /* 0x000fe200078e02ff */
[----:B------:R-:W-:Y:S01]  /*0bf0*/  LOP3.LUT R7, R22, R24, RZ, 0xfc, !PT ;  /* 0x0000001816077212 */ /* 0x000fe200078efcff */
[----:B------:R-:W-:Y:S01]  /*0c00*/  IMAD.WIDE R26, R43, R48, c[0x0][0x160] ;  /* 0x000058002b1a7625 */ /* 0x000fe200078e0230 */
[----:B------:R-:W-:-:S02]  /*0c10*/  LOP3.LUT R9, R23, R25, RZ, 0xfc, !PT ;  /* 0x0000001917097212 */ /* 0x000fc400078efcff */
[----:B------:R-:W-:Y:S01]  /*0c20*/  SHF.R.S32.HI R28, RZ, 0x1f, R37 ;  /* 0x0000001fff1c7819 */ /* 0x000fe20000011425 */
[----:B------:R-:W-:Y:S01]  /*0c30*/  IMAD.WIDE R2, R41, 0x2, RZ ;  /* 0x0000000229027825 */ /* 0x000fe200078e02ff */
[----:B------:R1:W-:Y:S01]  /*0c40*/  LDGSTS.E.BYPASS.128 [R84], [R26.64] ;  /* 0x000000001a547fae */ /* 0x0003e2000b901c4c */
[----:B------:R-:W-:Y:S02]  /*0c50*/  SHF.R.S32.HI R30, RZ, 0x1f, R39 ;  /* 0x0000001fff1e7819 */ /* 0x000fe40000011427 */
[----:B------:R-:W-:Y:S01]  /*0c60*/  IMAD.WIDE R24, R39, 0x2, RZ ;  /* 0x0000000227187825 */ /* 0x000fe200078e02ff */
[----:B------:R-:W-:Y:S02]  /*0c70*/  LOP3.LUT R37, R41, 0x78, R86, 0xf8, !PT ;  /* 0x0000007829257812 */ /* 0x000fe400078ef856 */
[----:B------:R-:W-:Y:S02]  /*0c80*/  LEA R42, P1, R29, c[0x0][0x160], 0x1 ;  /* 0x000058001d2a7a11 */ /* 0x000fe400078208ff */
[----:B------:R-:W-:-:S02]  /*0c90*/  LOP3.LUT R11, R23, R3, RZ, 0xfc, !PT ;  /* 0x00000003170b7212 */ /* 0x000fc400078efcff */
[C---:B------:R-:W-:Y:S02]  /*0ca0*/  LOP3.LUT R2, R22.reuse, R2, RZ, 0xfc, !PT ;  /* 0x0000000216027212 */ /* 0x040fe400078efcff */
[--C-:B-1----:R-:W-:Y:S02]  /*0cb0*/  LOP3.LUT R27, R47, 0x78, R86.reuse, 0xf8, !PT ;  /* 0x000000782f1b7812 */ /* 0x102fe400078ef856 */
[----:B------:R-:W-:Y:S02]  /*0cc0*/  SHF.R.S32.HI R26, RZ, 0x1f, R47 ;  /* 0x0000001fff1a7819 */ /* 0x000fe4000001142f */
[----:B------:R-:W-:Y:S02]  /*0cd0*/  LOP3.LUT R47, R69, 0x78, R86, 0xf8, !PT ;  /* 0x00000078452f7812 */ /* 0x000fe400078ef856 */
[----:B------:R-:W-:Y:S02]  /*0ce0*/  LOP3.LUT R3, R22, R24, RZ, 0xfc, !PT ;  /* 0x0000001816037212 */ /* 0x000fe400078efcff */
[----:B------:R-:W-:Y:S01]  /*0cf0*/  LOP3.LUT R12, R23, R25, RZ, 0xfc, !PT ;  /* 0x00000019170c7212 */ /* 0x000fe200078efcff */
[----:B------:R-:W-:Y:S01]  /*0d00*/  IMAD.WIDE R22, R29, R48, c[0x0][0x160] ;  /* 0x000058001d167625 */ /* 0x000fe200078e0230 */
[----:B------:R-:W-:-:S02]  /*0d10*/  LEA.HI.X R45, R43, c[0x0][0x164], R28, 0x1, P0 ;  /* 0x000059002b2d7a11 */ /* 0x000fc400000f0c1c */
[----:B------:R-:W-:Y:S01]  /*0d20*/  SHF.R.S32.HI R32, RZ, 0x1f, R41 ;  /* 0x0000001fff207819 */ /* 0x000fe20000011429 */
[C---:B------:R-:W-:Y:S01]  /*0d30*/  IMAD.WIDE R24, R37.reuse, R48, c[0x0][0x160] ;  /* 0x0000580025187625 */ /* 0x040fe200078e0230 */
[----:B------:R-:W-:Y:S01]  /*0d40*/  LEA R40, P2, R37, c[0x0][0x160], 0x1 ;  /* 0x0000580025287a11 */ /* 0x000fe200078408ff */
[----:B------:R1:W-:Y:S01]  /*0d50*/  LDGSTS.E.BYPASS.128 [R84+0x800], [R22.64] ;  /* 0x0080000016547fae */ /* 0x0003e2000b901c4c */
[----:B------:R-:W-:Y:S02]  /*0d60*/  LEA.HI.X R43, R29, c[0x0][0x164], R30, 0x1, P1 ;  /* 0x000059001d2b7a11 */ /* 0x000fe400008f0c1e */
[----:B------:R-:W-:Y:S01]  /*0d70*/  SHF.R.S32.HI R28, RZ, 0x1f, R69 ;  /* 0x0000001fff1c7819 */ /* 0x000fe20000011445 */
[----:B------:R2:W-:Y:S01]  /*0d80*/  LDGSTS.E.BYPASS.128 [R84+0x1000], [R24.64] ;  /* 0x0100000018547fae */ /* 0x0005e2000b901c4c */
[----:B------:R-:W-:Y:S02]  /*0d90*/  LEA R38, P0, R27, c[0x0][0x160], 0x1 ;  /* 0x000058001b267a11 */ /* 0x000fe400078008ff */
[----:B------:R-:W-:-:S02]  /*0da0*/  LEA R36, P1, R47, c[0x0][0x160], 0x1 ;  /* 0x000058002f247a11 */ /* 0x000fc400078208ff */
[--C-:B------:R-:W-:Y:S02]  /*0db0*/  LOP3.LUT R29, R35, 0x78, R86.reuse, 0xf8, !PT ;  /* 0x00000078231d7812 */ /* 0x100fe400078ef856 */
[----:B------:R-:W-:Y:S02]  /*0dc0*/  LOP3.LUT R69, R33, 0x78, R86, 0xf8, !PT ;  /* 0x0000007821457812 */ /* 0x000fe400078ef856 */
[----:B------:R-:W-:Y:S01]  /*0dd0*/  LEA.HI.X R41, R37, c[0x0][0x164], R32, 0x1, P2 ;  /* 0x0000590025297a11 */ /* 0x000fe200010f0c20 */
[-C--:B-1----:R-:W-:Y:S01]  /*0de0*/  IMAD.WIDE R22, R29, R48.reuse, c[0x0][0x160] ;  /* 0x000058001d167625 */ /* 0x082fe200078e0230 */
[----:B------:R-:W-:Y:S02]  /*0df0*/  LEA.HI.X R39, R27, c[0x0][0x164], R26, 0x1, P0 ;  /* 0x000059001b277a11 */ /* 0x000fe400000f0c1a */
[----:B------:R-:W-:Y:S01]  /*0e00*/  LEA.HI.X R37, R47, c[0x0][0x164], R28, 0x1, P1 ;  /* 0x000059002f257a11 */ /* 0x000fe200008f0c1c */
[----:B--2---:R-:W-:Y:S01]  /*0e10*/  IMAD.WIDE R24, R27, R48, c[0x0][0x160] ;  /* 0x000058001b187625 */ /* 0x004fe200078e0230 */
[----:B------:R-:W-:-:S02]  /*0e20*/  LEA R34, P0, R29, c[0x0][0x160], 0x1 ;  /* 0x000058001d227a11 */ /* 0x000fc400078008ff */
[----:B------:R-:W-:Y:S01]  /*0e30*/  LEA R32, P1, R69, c[0x0][0x160], 0x1 ;  /* 0x0000580045207a11 */ /* 0x000fe200078208ff */
[-C--:B------:R-:W-:Y:S01]  /*0e40*/  IMAD.WIDE R46, R47, R48.reuse, c[0x0][0x160] ;  /* 0x000058002f2e7625 */ /* 0x080fe200078e0230 */
[----:B------:R-:W-:Y:S01]  /*0e50*/  LEA.HI.X R35, R29, c[0x0][0x164], R50, 0x1, P0 ;  /* 0x000059001d237a11 */ /* 0x000fe200000f0c32 */
[----:B------:R1:W-:Y:S01]  /*0e60*/  LDGSTS.E.BYPASS.128 [R84+0x1800], [R24.64] ;  /* 0x0180000018547fae */ /* 0x0003e2000b901c4c */
[C---:B------:R-:W-:Y:S01]  /*0e70*/  LEA.HI.X R33, R69.reuse, c[0x0][0x164], R52, 0x1, P1 ;  /* 0x0000590045217a11 */ /* 0x040fe200008f0c34 */
[-C--:B------:R-:W-:Y:S01]  /*0e80*/  IMAD.WIDE R26, R69, R48.reuse, c[0x0][0x160] ;  /* 0x00005800451a7625 */ /* 0x080fe200078e0230 */
[--C-:B------:R-:W-:Y:S01]  /*0e90*/  LOP3.LUT R69, R67, 0x78, R86.reuse, 0xf8, !PT ;  /* 0x0000007843457812 */ /* 0x100fe200078ef856 */
[----:B------:R2:W-:Y:S01]  /*0ea0*/  LDGSTS.E.BYPASS.128 [R84+0x2000], [R46.64] ;  /* 0x020000002e547fae */ /* 0x0005e2000b901c4c */
[----:B------:R-:W-:Y:S01]  /*0eb0*/  SHF.R.S32.HI R50, RZ, 0x1f, R67 ;  /* 0x0000001fff327819 */ /* 0x000fe20000011443 */
[----:B------:R-:W-:Y:S01]  /*0ec0*/  IMAD.WIDE R28, R71, R48, c[0x0][0x160] ;  /* 0x00005800471c7625 */ /* 0x000fe200078e0230 */
[----:B------:R-:W-:Y:S01]  /*0ed0*/  LOP3.LUT R67, R63, 0x78, R86, 0xf8, !PT ;  /* 0x000000783f437812 */ /* 0x000fe200078ef856 */
[----:B------:R3:W-:Y:S01]  /*0ee0*/  LDGSTS.E.BYPASS.128 [R84+0x2800], [R22.64] ;  /* 0x0280000016547fae */ /* 0x0007e2000b901c4c */
[----:B------:R-:W-:-:S02]  /*0ef0*/  LEA R30, P2, R71, c[0x0][0x160], 0x1 ;  /* 0x00005800471e7a11 */ /* 0x000fc400078408ff */
[----:B------:R-:W-:Y:S01]  /*0f00*/  SHF.R.S32.HI R52, RZ, 0x1f, R63 ;  /* 0x0000001fff347819 */ /* 0x000fe2000001143f */
[----:B------:R4:W-:Y:S01]  /*0f10*/  LDGSTS.E.BYPASS.128 [R84+0x3000], [R26.64] ;  /* 0x030000001a547fae */ /* 0x0009e2000b901c4c */
[----:B-1----:R-:W-:Y:S02]  /*0f20*/  LEA R24, P0, R69, c[0x0][0x168], 0x1 ;  /* 0x00005a0045187a11 */ /* 0x002fe400078008ff */
[----:B------:R-:W-:Y:S01]  /*0f30*/  LEA.HI.X R31, R71, c[0x0][0x164], R54, 0x1, P2 ;  /* 0x00005900471f7a11 */ /* 0x000fe200010f0c36 */
[----:B------:R1:W-:Y:S01]  /*0f40*/  LDGSTS.E.BYPASS.128 [R84+0x3800], [R28.64] ;  /* 0x038000001c547fae */ /* 0x0003e2000b901c4c */
[--C-:B--2---:R-:W-:Y:S02]  /*0f50*/  LOP3.LUT R47, R61, 0x78, R86.reuse, 0xf8, !PT ;  /* 0x000000783d2f7812 */ /* 0x104fe400078ef856 */
[----:B------:R-:W-:Y:S01]  /*0f60*/  LOP3.LUT R63, R65, 0x78, R86, 0xf8, !PT ;  /* 0x00000078413f7812 */ /* 0x000fe200078ef856 */
[----:B------:R-:W0:Y:S01]  /*0f70*/  LDGDEPBAR ;  /* 0x00000000000079af */ /* 0x000e220000000000 */
[----:B------:R-:W-:-:S02]  /*0f80*/  SHF.R.S32.HI R46, RZ, 0x1f, R61 ;  /* 0x0000001fff2e7819 */ /* 0x000fc4000001143d */
[----:B---3--:R-:W-:Y:S02]  /*0f90*/  LEA R22, P2, R47, c[0x0][0x168], 0x1 ;  /* 0x00005a002f167a11 */ /* 0x008fe400078408ff */
[----:B----4-:R-:W-:Y:S02]  /*0fa0*/  LEA R26, P1, R67, c[0x0][0x168], 0x1 ;  /* 0x00005a00431a7a11 */ /* 0x010fe400078208ff */
[C---:B------:R-:W-:Y:S01]  /*0fb0*/  LEA.HI.X R25, R69.reuse, c[0x0][0x16c], R50, 0x1, P0 ;  /* 0x00005b0045197a11 */ /* 0x040fe200000f0c32 */
[-C--:B------:R-:W-:Y:S01]  /*0fc0*/  IMAD.WIDE R68, R69, R48.reuse, c[0x0][0x168] ;  /* 0x00005a0045447625 */ /* 0x080fe200078e0230 */
[C---:B------:R-:W-:Y:S02]  /*0fd0*/  LEA.HI.X R27, R67.reuse, c[0x0][0x16c], R52, 0x1, P1 ;  /* 0x00005b00431b7a11 */ /* 0x040fe400008f0c34 */
[----:B------:R-:W-:Y:S01]  /*0fe0*/  SHF.R.S32.HI R54, RZ, 0x1f, R65 ;  /* 0x0000001fff367819 */ /* 0x000fe20000011441 */
[-C--:B------:R-:W-:Y:S01]  /*0ff0*/  IMAD.WIDE R66, R67, R48.reuse, c[0x0][0x168] ;  /* 0x00005a0043427625 */ /* 0x080fe200078e0230 */
[----:B------:R-:W-:Y:S01]  /*1000*/  LEA.HI.X R23, R47, c[0x0][0x16c], R46, 0x1, P2 ;  /* 0x00005b002f177a11 */ /* 0x000fe200010f0c2e */
[----:B------:R2:W-:Y:S01]  /*1010*/  LDGSTS.E.BYPASS.128 [R84+0x10000], [R68.64] ;  /* 0x1000000044547fae */ /* 0x0005e2000b901c4c */
[C---:B-1----:R-:W-:Y:S01]  /*1020*/  LEA R28, P0, R63.reuse, c[0x0][0x168], 0x1 ;  /* 0x00005a003f1c7a11 */ /* 0x042fe200078008ff */
[-C--:B------:R-:W-:Y:S01]  /*1030*/  IMAD.WIDE R64, R63, R48.reuse, c[0x0][0x168] ;  /* 0x00005a003f407625 */ /* 0x080fe200078e0230 */
[----:B------:R-:W-:Y:S01]  /*1040*/  IADD3 R17, P1, R17, c[0x0][0x168], RZ ;  /* 0x00005a0011117a10 */ /* 0x000fe20007f3e0ff */
[----:B------:R1:W-:Y:S01]  /*1050*/  LDGSTS.E.BYPASS.128 [R84+0x10800], [R66.64] ;  /* 0x1080000042547fae */ /* 0x0003e2000b901c4c */
[----:B------:R-:W-:Y:S01]  /*1060*/  LEA.HI.X R29, R63, c[0x0][0x16c], R54, 0x1, P0 ;  /* 0x00005b003f1d7a11 */ /* 0x000fe200000f0c36 */
[----:B------:R-:W-:Y:S01]  /*1070*/  IMAD.WIDE R46, R47, R48, c[0x0][0x168] ;  /* 0x00005a002f2e7625 */ /* 0x000fe200078e0230 */
[----:B------:R-:W-:Y:S01]  /*1080*/  IADD3 R18, P0, R18, c[0x0][0x168], RZ ;  /* 0x00005a0012127a10 */ /* 0x000fe20007f1e0ff */
[----:B------:R3:W-:Y:S01]  /*1090*/  LDGSTS.E.BYPASS.128 [R84+0x11000], [R64.64] ;  /* 0x1100000040547fae */ /* 0x0007e2000b901c4c */
[----:B------:R-:W-:-:S02]  /*10a0*/  IADD3 R52, P6, R19, 0x400, RZ ;  /* 0x0000040013347810 */ /* 0x000fc40007fde0ff */
[----:B------:R-:W-:Y:S01]  /*10b0*/  IADD3 R54, P2, R18, 0x400, RZ ;  /* 0x0000040012367810 */ /* 0x000fe20007f5e0ff */
[----:B------:R4:W-:Y:S01]  /*10c0*/  LDGSTS.E.BYPASS.128 [R84+0x11800], [R46.64] ;  /* 0x118000002e547fae */ /* 0x0009e2000b901c4c */
[----:B------:R-:W-:Y:S02]  /*10d0*/  IADD3 R16, P5, R16, c[0x0][0x160], RZ ;  /* 0x0000580010107a10 */ /* 0x000fe40007fbe0ff */
[----:B------:R-:W-:Y:S01]  /*10e0*/  IADD3 R50, P4, R17, 0x400, RZ ;  /* 0x0000040011327810 */ /* 0x000fe20007f9e0ff */
[----:B------:R-:W0:Y:S01]  /*10f0*/  LDGDEPBAR ;  /* 0x00000000000079af */ /* 0x000e220000000000 */
[----:B------:R-:W-:Y:S02]  /*1100*/  IADD3.X R53, RZ, c[0x0][0x16c], R53, P2, P0 ;  /* 0x00005b00ff357a10 */ /* 0x000fe400017e0435 */
[----:B------:R-:W-:Y:S01]  /*1110*/  IADD3.X R51, RZ, c[0x0][0x16c], R51, P6, P3 ;  /* 0x00005b00ff337a10 */ /* 0x000fe200037e6433 */
[----:B------:R-:W-:Y:S01]  /*1120*/  BAR.SYNC.DEFER_BLOCKING 0x0 ;  /* 0x0000000000007b1d */ /* 0x000fe20000010000 */
[----:B------:R-:W-:-:S02]  /*1130*/  IADD3 R14, P2, R14, c[0x0][0x160], RZ ;  /* 0x000058000e0e7a10 */ /* 0x000fc40007f5e0ff */
[----:B------:R-:W-:Y:S02]  /*1140*/  IADD3 R48, P6, R16, 0x400, RZ ;  /* 0x0000040010307810 */ /* 0x000fe40007fde0ff */
[----:B------:R-:W-:Y:S02]  /*1150*/  IADD3 R17, P0, R10, c[0x0][0x160], RZ ;  /* 0x000058000a117a10 */ /* 0x000fe40007f1e0ff */
[----:B--2---:R-:W-:Y:S02]  /*1160*/  LOP3.LUT R68, R21, 0x30, R86, 0xf8, !PT ;  /* 0x0000003015447812 */ /* 0x004fe400078ef856 */
[----:B------:R-:W-:Y:S02]  /*1170*/  IADD3.X R49, RZ, c[0x0][0x16c], R49, P4, P1 ;  /* 0x00005b00ff317a10 */ /* 0x000fe400027e2431 */
[----:B------:R-:W-:Y:S02]  /*1180*/  IADD3 R16, P1, R7, c[0x0][0x160], RZ ;  /* 0x0000580007107a10 */ /* 0x000fe40007f3e0ff */
[----:B------:R-:W-:-:S02]  /*1190*/  IADD3 R14, P4, R14, 0x400, RZ ;  /* 0x000004000e0e7810 */ /* 0x000fc40007f9e0ff */
[----:B------:R-:W-:Y:S02]  /*11a0*/  IADD3.X R15, RZ, c[0x0][0x164], R15, P6, P5 ;  /* 0x00005900ff0f7a10 */ /* 0x000fe400037ea40f */
[----:B------:R-:W-:Y:S02]  /*11b0*/  IADD3 R7, P5, R2, c[0x0][0x160], RZ ;  /* 0x0000580002077a10 */ /* 0x000fe40007fbe0ff */
[----:B------:R-:W-:Y:S02]  /*11c0*/  IADD3 R10, P3, R8, c[0x0][0x160], RZ ;  /* 0x00005800080a7a10 */ /* 0x000fe40007f7e0ff */
[----:B------:R-:W-:Y:S02]  /*11d0*/  IADD3 R2, P6, R17, 0x400, RZ ;  /* 0x0000040011027810 */ /* 0x000fe40007fde0ff */
[----:B------:R-:W-:Y:S01]  /*11e0*/  IADD3.X R13, RZ, c[0x0][0x164], R13, P4, P2 ;  /* 0x00005900ff0d7a10 */ /* 0x000fe200027e440d */
[----:B------:R-:W-:Y:S01]  /*11f0*/  @!PT LDS RZ, [RZ] ;  /* 0x00000000fffff984 */ /* 0x000fe20000000800 */
[----:B------:R-:W-:Y:S01]  /*1200*/  @!PT LDS RZ, [RZ] ;  /* 0x00000000fffff984 */ /* 0x000fe20000000800 */
[----:B------:R-:W-:Y:S01]  /*1210*/  @!PT LDS RZ, [RZ] ;  /* 0x00000000fffff984 */ /* 0x000fe20000000800 */
[----:B------:R4:W-:Y:S01]  /*1220*/  LDGSTS.E.BYPASS.128 [R84+0x4000], [R44.64+0x100] ;  /* 0x040001002c547fae */ /* 0x0009e2000b901c4c */
[----:B------:R-:W-:-:S02]  /*1230*/  IADD3 R8, P2, R3, c[0x0][0x160], RZ ;  /* 0x0000580003087a10 */ /* 0x000fc40007f5e0ff */
[----:B------:R-:W-:Y:S01]  /*1240*/  IADD3 R3, P4, R10, 0x400, RZ ;  /* 0x000004000a037810 */ /* 0x000fe20007f9e0ff */
[----:B------:R2:W-:Y:S01]  /*1250*/  LDGSTS.E.BYPASS.128 [R84+0x4800], [R42.64+0x100] ;  /* 0x048001002a547fae */ /* 0x0005e2000b901c4c */
[----:B------:R-:W-:Y:S02]  /*1260*/  IADD3.X R4, RZ, c[0x0][0x164], R4, P6, P0 ;  /* 0x00005900ff047a10 */ /* 0x000fe400037e0404 */
[----:B---3--:R-:W-:Y:S01]  /*1270*/  LOP3.LUT R65, R88, 0x7, R59, 0xf8, !PT ;  /* 0x0000000758417812 */ /* 0x008fe200078ef83b */
[----:B------:R3:W-:Y:S01]  /*1280*/  LDGSTS.E.BYPASS.128 [R84+0x5000], [R40.64+0x100] ;  /* 0x0500010028547fae */ /* 0x0007e2000b901c4c */
[----:B------:R-:W-:Y:S02]  /*1290*/  IADD3 R10, P0, R5, c[0x0][0x160], RZ ;  /* 0x00005800050a7a10 */ /* 0x000fe40007f1e0ff */
[----:B------:R-:W-:Y:S01]  /*12a0*/  IADD3 R5, P6, R16, 0x400, RZ ;  /* 0x0000040010057810 */ /* 0x000fe20007fde0ff */
[----:B------:R1:W-:Y:S01]  /*12b0*/  LDGSTS.E.BYPASS.128 [R84+0x5800], [R38.64+0x100] ;  /* 0x0580010026547fae */ /* 0x0003e2000b901c4c */
[----:B------:R-:W-:Y:S01]  /*12c0*/  IMAD.SHL.U32 R64, R65, 0x80, RZ ;  /* 0x0000008041407824 */ /* 0x000fe200078e00ff */
[----:B------:R-:W-:-:S02]  /*12d0*/  IADD3.X R6, RZ, c[0x0][0x164], R6, P4, P3 ;  /* 0x00005900ff067a10 */ /* 0x000fc400027e6406 */
[----:B------:R1:W-:Y:S01]  /*12e0*/  LDGSTS.E.BYPASS.128 [R84+0x6000], [R36.64+0x100] ;  /* 0x0600010024547fae */ /* 0x0003e2000b901c4c */
[----:B------:R-:W-:Y:S02]  /*12f0*/  IADD3.X R9, RZ, c[0x0][0x164], R9, P6, P1 ;  /* 0x00005900ff097a10 */ /* 0x000fe400037e2409 */
[----:B------:R-:W-:Y:S01]  /*1300*/  IADD3 R7, P4, R7, 0x400, RZ ;  /* 0x0000040007077810 */ /* 0x000fe20007f9e0ff */
[----:B------:R1:W-:Y:S01]  /*1310*/  LDGSTS.E.BYPASS.128 [R84+0x6800], [R34.64+0x100] ;  /* 0x0680010022547fae */ /* 0x0003e2000b901c4c */
[----:B------:R-:W-:Y:S02]  /*1320*/  IADD3 R8, P3, R8, 0x400, RZ ;  /* 0x0000040008087810 */ /* 0x000fe40007f7e0ff */
[----:B------:R-:W-:Y:S01]  /*1330*/  IADD3 R10, P1, R10, 0x400, RZ ;  /* 0x000004000a0a7810 */ /* 0x000fe20007f3e0ff */
[----:B------:R1:W-:Y:S01]  /*1340*/  LDGSTS.E.BYPASS.128 [R84+0x7000], [R32.64+0x100] ;  /* 0x0700010020547fae */ /* 0x0003e2000b901c4c */
[----:B------:R-:W-:Y:S02]  /*1350*/  IADD3.X R11, RZ, c[0x0][0x164], R11, P4, P5 ;  /* 0x00005900ff0b7a10 */ /* 0x000fe400027ea40b */
[----:B------:R-:W-:Y:S01]  /*1360*/  IADD3.X R12, RZ, c[0x0][0x164], R12, P3, P2 ;  /* 0x00005900ff0c7a10 */ /* 0x000fe20001fe440c */
[----:B------:R1:W-:Y:S01]  /*1370*/  LDGSTS.E.BYPASS.128 [R84+0x7800], [R30.64+0x100] ;  /* 0x078001001e547fae */ /* 0x0003e2000b901c4c */
[----:B------:R-:W-:-:S03]  /*1380*/  IADD3.X R0, RZ, c[0x0][0x164], R0, P1, P0 ;  /* 0x00005900ff007a10 */ /* 0x000fc60000fe0400 */
[----:B------:R-:W0:Y:S04]  /*1390*/  LDGDEPBAR ;  /* 0x00000000000079af */ /* 0x000e280000000000 */
[----:B------:R1:W-:Y:S04]  /*13a0*/  LDGSTS.E.BYPASS.128 [R84+0x12000], [R24.64+0x100] ;  /* 0x1200010018547fae */ /* 0x0003e8000b901c4c */
[----:B------:R1:W-:Y:S04]  /*13b0*/  LDGSTS.E.BYPASS.128 [R84+0x12800], [R26.64+0x100] ;  /* 0x128001001a547fae */ /* 0x0003e8000b901c4c */
[----:B------:R1:W-:Y:S04]  /*13c0*/  LDGSTS.E.BYPASS.128 [R84+0x13000], [R28.64+0x100] ;  /* 0x130001001c547fae */ /* 0x0003e8000b901c4c */
[----:B------:R1:W-:Y:S04]  /*13d0*/  LDGSTS.E.BYPASS.128 [R84+0x13800], [R22.64+0x100] ;  /* 0x1380010016547fae */ /* 0x0003e8000b901c4c */
[----:B------:R-:W0:Y:S04]  /*13e0*/  LDGDEPBAR ;  /* 0x00000000000079af */ /* 0x000e280000000000 */
[----:B------:R-:W-:Y:S06]  /*13f0*/  BAR.SYNC.DEFER_BLOCKING 0x0 ;  /* 0x0000000000007b1d */ /* 0x000fec0000010000 */
[----:B------:R-:W-:Y:S01]  /*1400*/  @!PT LDS RZ, [RZ] ;  /* 0x00000000fffff984 */ /* 0x000fe20000000800 */
[----:B------:R-:W-:Y:S01]  /*1410*/  @!PT LDS RZ, [RZ] ;  /* 0x00000000fffff984 */ /* 0x000fe20000000800 */
[----:B------:R-:W-:Y:S01]  /*1420*/  @!PT LDS RZ, [RZ] ;  /* 0x00000000fffff984 */ /* 0x000fe20000000800 */
[----:B------:R4:W-:Y:S04]  /*1430*/  LDGSTS.E.BYPASS.128 [R84+0x8000], [R44.64+0x200] ;  /* 0x080002002c547fae */ /* 0x0009e8000b901c4c */
[----:B------:R2:W-:Y:S04]  /*1440*/  LDGSTS.E.BYPASS.128 [R84+0x8800], [R42.64+0x200] ;  /* 0x088002002a547fae */ /* 0x0005e8000b901c4c */
[----:B------:R3:W-:Y:S04]  /*1450*/  LDGSTS.E.BYPASS.128 [R84+0x9000], [R40.64+0x200] ;  /* 0x0900020028547fae */ /* 0x0007e8000b901c4c */
[----:B------:R1:W-:Y:S04]  /*1460*/  LDGSTS.E.BYPASS.128 [R84+0x9800], [R38.64+0x200] ;  /* 0x0980020026547fae */ /* 0x0003e8000b901c4c */
[----:B------:R1:W-:Y:S04]  /*1470*/  LDGSTS.E.BYPASS.128 [R84+0xa000], [R36.64+0x200] ;  /* 0x0a00020024547fae */ /* 0x0003e8000b901c4c */
[----:B------:R1:W-:Y:S04]  /*1480*/  LDGSTS.E.BYPASS.128 [R84+0xa800], [R34.64+0x200] ;  /* 0x0a80020022547fae */ /* 0x0003e8000b901c4c */
[----:B------:R1:W-:Y:S04]  /*1490*/  LDGSTS.E.BYPASS.128 [R84+0xb000], [R32.64+0x200] ;  /* 0x0b00020020547fae */ /* 0x0003e8000b901c4c */
[----:B------:R1:W-:Y:S04]  /*14a0*/  LDGSTS.E.BYPASS.128 [R84+0xb800], [R30.64+0x200] ;  /* 0x0b8002001e547fae */ /* 0x0003e8000b901c4c */
        /* <DEDUP_REMOVED lines=14> */
[----:B------:R4:W-:Y:S01]  /*1590*/  LDGSTS.E.BYPASS.128 [R84+0xe000], [R36.64+0x300] ;  /* 0x0e00030024547fae */ /* 0x0009e2000b901c4c */
[----:B--2---:R-:W-:-:S03]  /*15a0*/  CS2R R42, SRZ ;  /* 0x00000000002a7805 */ /* 0x004fc6000001ff00 */
[----:B------:R2:W-:Y:S01]  /*15b0*/  LDGSTS.E.BYPASS.128 [R84+0xe800], [R34.64+0x300] ;  /* 0x0e80030022547fae */ /* 0x0005e2000b901c4c */
[----:B---3--:R-:W-:-:S03]  /*15c0*/  CS2R R40, SRZ ;  /* 0x0000000000287805 */ /* 0x008fc6000001ff00 */
[----:B------:R3:W-:Y:S01]  /*15d0*/  LDGSTS.E.BYPASS.128 [R84+0xf000], [R32.64+0x300] ;  /* 0x0f00030020547fae */ /* 0x0007e2000b901c4c */
[----:B-1----:R-:W-:-:S03]  /*15e0*/  CS2R R38, SRZ ;  /* 0x0000000000267805 */ /* 0x002fc6000001ff00 */
[----:B------:R1:W-:Y:S01]  /*15f0*/  LDGSTS.E.BYPASS.128 [R84+0xf800], [R30.64+0x300] ;  /* 0x0f8003001e547fae */ /* 0x0003e2000b901c4c */
[----:B----4-:R-:W-:-:S03]  /*1600*/  CS2R R36, SRZ ;  /* 0x0000000000247805 */ /* 0x010fc6000001ff00 */
[----:B------:R-:W0:Y:S01]  /*1610*/  LDGDEPBAR ;  /* 0x00000000000079af */ /* 0x000e220000000000 */
[----:B--2---:R-:W-:-:S03]  /*1620*/  CS2R R34, SRZ ;  /* 0x0000000000227805 */ /* 0x004fc6000001ff00 */
[----:B------:R2:W-:Y:S01]  /*1630*/  LDGSTS.E.BYPASS.128 [R84+0x16000], [R24.64+0x300] ;  /* 0x1600030018547fae */ /* 0x0005e2000b901c4c */
[----:B---3--:R-:W-:-:S03]  /*1640*/  CS2R R32, SRZ ;  /* 0x0000000000207805 */ /* 0x008fc6000001ff00 */
[----:B------:R3:W-:Y:S04]  /*1650*/  LDGSTS.E.BYPASS.128 [R84+0x16800], [R26.64+0x300] ;  /* 0x168003001a547fae */ /* 0x0007e8000b901c4c */
[----:B------:R4:W-:Y:S04]  /*1660*/  LDGSTS.E.BYPASS.128 [R84+0x17000], [R28.64+0x300] ;  /* 0x170003001c547fae */ /* 0x0009e8000b901c4c */
[----:B------:R1:W-:Y:S01]  /*1670*/  LDGSTS.E.BYPASS.128 [R84+0x17800], [R22.64+0x300] ;  /* 0x1780030016547fae */ /* 0x0003e2000b901c4c */
[----:B--2---:R-:W-:-:S03]  /*1680*/  CS2R R24, SRZ ;  /* 0x0000000000187805 */ /* 0x004fc6000001ff00 */
[----:B------:R-:W0:Y:S01]  /*1690*/  LDGDEPBAR ;  /* 0x00000000000079af */ /* 0x000e220000000000 */
[----:B---3--:R-:W-:Y:S01]  /*16a0*/  CS2R R26, SRZ ;  /* 0x00000000001a7805 */ /* 0x008fe2000001ff00 */
[C---:B----4-:R-:W-:Y:S02]  /*16b0*/  LOP3.LUT R28, R86.reuse, 0x38, RZ, 0xc0, !PT ;  /* 0x00000038561c7812 */ /* 0x050fe400078ec0ff */
[----:B-1----:R-:W-:Y:S02]  /*16c0*/  LOP3.LUT R23, R86, 0x8, RZ, 0xc0, !PT ;  /* 0x0000000856177812 */ /* 0x002fe400078ec0ff */
[----:B------:R-:W-:Y:S02]  /*16d0*/  SHF.R.U32.HI R22, RZ, 0x2, R85 ;  /* 0x00000002ff167819 */ /* 0x000fe40000011655 */
[----:B------:R-:W-:Y:S02]  /*16e0*/  LOP3.LUT R29, R23, 0x50, RZ, 0xfc, !PT ;  /* 0x00000050171d7812 */ /* 0x000fe400078efcff */
[----:B------:R-:W-:-:S02]  /*16f0*/  LOP3.LUT R76, R68, 0x30, R23, 0x1e, !PT ;  /* 0x00000030444c7812 */ /* 0x000fc400078e1e17 */
[--C-:B------:R-:W-:Y:S02]  /*1700*/  LOP3.LUT R68, R68, 0x70, R23.reuse, 0x1e, !PT ;  /* 0x0000007044447812 */ /* 0x100fe400078e1e17 */
[----:B------:R-:W-:Y:S02]  /*1710*/  LOP3.LUT R23, R86, 0x10, R23, 0x2e, !PT ;  /* 0x0000001056177812 */ /* 0x000fe400078e2e17 */
[--C-:B------:R-:W-:Y:S02]  /*1720*/  LOP3.LUT R29, R29, 0x10, R86.reuse, 0x78, !PT ;  /* 0x000000101d1d7812 */ /* 0x100fe400078e7856 */
[----:B------:R-:W-:Y:S02]  /*1730*/  LOP3.LUT R22, R22, 0xf, R59, 0xf8, !PT ;  /* 0x0000000f16167812 */ /* 0x000fe400078ef83b */
[--C-:B------:R-:W-:Y:S02]  /*1740*/  LOP3.LUT R80, R23, 0x20, R86.reuse, 0xf8, !PT ;  /* 0x0000002017507812 */ /* 0x100fe400078ef856 */
[----:B------:R-:W-:Y:S01]  /*1750*/  LOP3.LUT R72, R29, 0x20, R86, 0xf8, !PT ;  /* 0x000000201d487812 */ /* 0x000fe200078ef856 */
[----:B------:R-:W-:Y:S01]  /*1760*/  IMAD.SHL.U32 R83, R22, 0x80, RZ ;  /* 0x0000008016537824 */ /* 0x000fe200078e00ff */
[----:B------:R-:W-:-:S02]  /*1770*/  LOP3.LUT R80, R80, R21, RZ, 0x3c, !PT ;  /* 0x0000001550507212 */ /* 0x000fc400078e3cff */
[----:B------:R-:W-:Y:S02]  /*1780*/  LOP3.LUT R72, R72, R21, RZ, 0x3c, !PT ;  /* 0x0000001548487212 */ /* 0x000fe400078e3cff */
[----:B------:R-:W-:Y:S02]  /*1790*/  LOP3.LUT R74, R21, 0x40, R28, 0x1e, !PT ;  /* 0x00000040154a7812 */ /* 0x000fe400078e1e1c */
[C---:B------:R-:W-:Y:S02]  /*17a0*/  LOP3.LUT R30, R28.reuse, 0x40, RZ, 0xfc, !PT ;  /* 0x000000401c1e7812 */ /* 0x040fe400078efcff */
[--C-:B------:R-:W-:Y:S02]  /*17b0*/  LOP3.LUT R67, R28, 0x18, R59.reuse, 0x78, !PT ;  /* 0x000000181c437812 */ /* 0x100fe400078e783b */
[----:B------:R-:W-:Y:S02]  /*17c0*/  LOP3.LUT R61, R30, 0x18, R59, 0x78, !PT ;  /* 0x000000181e3d7812 */ /* 0x000fe400078e783b */
[----:B------:R-:W-:-:S02]  /*17d0*/  LOP3.LUT R81, R83, R82, RZ, 0xfc, !PT ;  /* 0x0000005253517212 */ /* 0x000fc400078efcff */
[-C--:B------:R-:W-:Y:S02]  /*17e0*/  LOP3.LUT R77, R78, R83.reuse, RZ, 0xfc, !PT ;  /* 0x000000534e4d7212 */ /* 0x080fe400078efcff */
[-C--:B------:R-:W-:Y:S02]  /*17f0*/  LOP3.LUT R75, R76, R83.reuse, RZ, 0xfc, !PT ;  /* 0x000000534c4b7212 */ /* 0x080fe400078efcff */
[-C--:B------:R-:W-:Y:S02]  /*1800*/  LOP3.LUT R73, R74, R83.reuse, RZ, 0xfc, !PT ;  /* 0x000000534a497212 */ /* 0x080fe400078efcff */
[-C--:B------:R-:W-:Y:S02]  /*1810*/  LOP3.LUT R69, R70, R83.reuse, RZ, 0xfc, !PT ;  /* 0x0000005346457212 */ /* 0x080fe400078efcff */
[----:B------:R-:W-:Y:S02]  /*1820*/  LOP3.LUT R66, R68, R83, RZ, 0xfc, !PT ;  /* 0x0000005344427212 */ /* 0x000fe400078efcff */
[----:B------:R-:W-:-:S02]  /*1830*/  LOP3.LUT R63, R64, R67, RZ, 0xfc, !PT ;  /* 0x00000043403f7212 */ /* 0x000fc400078efcff */
[-C--:B------:R-:W-:Y:S02]  /*1840*/  LOP3.LUT R79, R80, R83.reuse, RZ, 0xfc, !PT ;  /* 0x00000053504f7212 */ /* 0x080fe400078efcff */
[----:B------:R-:W-:Y:S02]  /*1850*/  LOP3.LUT R71, R72, R83, RZ, 0xfc, !PT ;  /* 0x0000005348477212 */ /* 0x000fe400078efcff */
.L_x_0:
[----:B------:R-:W-:-:S04]  /*1860*/  DEPBAR.LE SB0, 0x6 ;  /* 0x000081800000791a */ /* 0x000fc80000000000 */
[----:B------:R-:W-:Y:S01]  /*1870*/  UIADD3 UR9, UR9, 0x1, URZ ;  /* 0x0000000109097890 */ /* 0x000fe2000fffe03f */
[----:B------:R-:W-:Y:S01]  /*1880*/  IMAD.IADD R17, R67, 0x1, R64 ;  /* 0x0000000143117824 */ /* 0x000fe200078e0240 */
[----:B------:R-:W-:Y:S01]  /*1890*/  UIADD3 UR8, UR8, 0x1, URZ ;  /* 0x0000000108087890 */ /* 0x000fe2000fffe03f */
[----:B------:R-:W-:Y:S01]  /*18a0*/  IMAD.IADD R16, R82, 0x1, R83 ;  /* 0x0000000152107824 */ /* 0x000fe200078e0253 */
[----:B------:R-:W-:Y:S02]  /*18b0*/  UISETP.GE.AND UP0, UPT, UR9, 0x4, UPT ;  /* 0x000000040900788c */ /* 0x000fe4000bf06270 */
[----:B------:R-:W-:Y:S02]  /*18c0*/  UISETP.GE.AND UP1, UPT, UR8, 0x4, UPT ;  /* 0x000000040800788c */ /* 0x000fe4000bf26270 */
[----:B------:R-:W-:Y:S02]  /*18d0*/  USEL UR9, UR9, URZ, !UP0 ;  /* 0x0000003f09097287 */ /* 0x000fe4000c000000 */
[----:B------:R-:W-:-:S02]  /*18e0*/  UISETP.GE.U32.AND UP0, UPT, UR4, 0x14, UPT ;  /* 0x000000140400788c */ /* 0x000fc4000bf06070 */
[----:B------:R-:W-:Y:S02]  /*18f0*/  USHF.L.U32 UR10, UR9, 0xe, URZ ;  /* 0x0000000e090a7899 */ /* 0x000fe4000800063f */
[----:B------:R-:W-:Y:S02]  /*1900*/  ULEA UR11, UR9, 0x10000, 0xd ;  /* 0x00010000090b7891 */ /* 0x000fe4000f8e683f */
[----:B------:R-:W-:Y:S02]  /*1910*/  UISETP.GE.U32.AND.EX UP0, UPT, UR5, URZ, UPT, UP0 ;  /* 0x0000003f0500728c */ /* 0x000fe4000bf06100 */
[----:B------:R-:W-:Y:S01]  /*1920*/  LEA R44, R81, UR10, 0x1 ;  /* 0x0000000a512c7c11 */ /* 0x000fe2000f8e08ff */
[----:B------:R-:W-:Y:S01]  /*1930*/  BAR.SYNC.DEFER_BLOCKING 0x0 ;  /* 0x0000000000007b1d */ /* 0x000fe20000010000 */
[----:B------:R-:W-:Y:S01]  /*1940*/  LEA R21, R63, UR11, 0x1 ;  /* 0x0000000b3f157c11 */ /* 0x000fe2000f8e08ff */
[----:B------:R-:W-:Y:S01]  /*1950*/  USEL UR8, UR8, URZ, !UP1 ;  /* 0x0000003f08087287 */ /* 0x000fe2000c800000 */
[----:B------:R-:W-:Y:S01]  /*1960*/  LEA R17, R17, UR11, 0x1 ;  /* 0x0000000b11117c11 */ /* 0x000fe2000f8e08ff */
[----:B------:R-:W-:Y:S01]  /*1970*/  UIADD3 UR4, UP1, UR4, 0x1, URZ ;  /* 0x0000000104047890 */ /* 0x000fe2000ff3e03f */
[----:B------:R-:W-:-:S02]  /*1980*/  LEA R89, R16, UR10, 0x1 ;  /* 0x0000000a10597c11 */ /* 0x000fc4000f8e08ff */
[----:B------:R-:W-:Y:S01]  /*1990*/  LEA R90, R62, UR11, 0x1 ;  /* 0x0000000b3e5a7c11 */ /* 0x000fe2000f8e08ff */
[----:B------:R-:W-:Y:S01]  /*19a0*/  UIADD3.X UR5, URZ, UR5, URZ, UP1, !UPT ;  /* 0x000000053f057290 */ /* 0x000fe20008ffe43f */
[----:B------:R-:W-:Y:S02]  /*19b0*/  LEA R91, R73, UR10, 0x1 ;  /* 0x0000000a495b7c11 */ /* 0x000fe4000f8e08ff */
[----:B------:R-:W-:Y:S01]  /*19c0*/  PLOP3.LUT P0, PT, PT, PT, UP0, 0x80, 0x0 ;  /* 0x000000000000781c */ /* 0x000fe20003f0f008 */
[----:B------:R-:W-:Y:S01]  /*19d0*/  IMAD R90, R65, 0x100, R90 ;  /* 0x00000100415a7824 */ /* 0x000fe200078e025a */
[----:B------:R-:W-:Y:S04]  /*19e0*/  LDSM.16.M88.4 R44, [R44] ;  /* 0x000000002c2c783b */ /* 0x000fe80000000200 */
[----:B------:R-:W1:Y:S04]  /*19f0*/  LDSM.16.M88.4 R20, [R21] ;  /* 0x000000001514783b */ /* 0x000e680000000200 */
[----:B------:R-:W2:Y:S04]  /*1a00*/  LDSM.16.M88.4 R16, [R17+0x1000] ;  /* 0x001000001110783b */ /* 0x000ea80000000200 */
[----:B------:R3:W4:Y:S02]  /*1a10*/  LDSM.16.M88.4 R28, [R89+0x2000] ;  /* 0x00200000591c783b */ /* 0x0007240000000200 */
[----:B---3--:R-:W-:-:S05]  /*1a20*/  IMAD.IADD R89, R83, 0x1, R78 ;  /* 0x0000000153597824 */ /* 0x008fca00078e024e */
[----:B------:R-:W-:Y:S01]  /*1a30*/  LEA R89, R89, UR10, 0x1 ;  /* 0x0000000a59597c11 */ /* 0x000fe2000f8e08ff */
[C---:B-1----:R-:W-:Y:S08]  /*1a40*/  HMMA.16816.F32.BF16 R36, R44.reuse, R20, R36 ;  /* 0x000000142c24723c */ /* 0x042ff00000041824 */
[----:B--2---:R-:W-:Y:S07]  /*1a50*/  HMMA.16816.F32.BF16 R24, R44, R16, R24 ;  /* 0x000000102c18723c */ /* 0x004fee0000041818 */
[----:B------:R-:W-:Y:S01]  /*1a60*/  LEA R45, R79, UR10, 0x1 ;  /* 0x0000000a4f2d7c11 */ /* 0x000fe2000f8e08ff */
[C---:B----4-:R-:W-:Y:S05]  /*1a70*/  HMMA.16816.F32.BF16 R32, R28.reuse, R20, R32 ;  /* 0x000000141c20723c */ /* 0x050fea0000041820 */
[----:B------:R-:W1:Y:S02]  /*1a80*/  LDSM.16.M88.4 R44, [R45] ;  /* 0x000000002d2c783b */ /* 0x000e640000000200 */
[----:B------:R-:W-:Y:S01]  /*1a90*/  IMAD.IADD R20, R83, 0x1, R80 ;  /* 0x0000000153147824 */ /* 0x000fe200078e0250 */
[----:B------:R-:W-:Y:S04]  /*1aa0*/  HMMA.16816.F32.BF16 R28, R28, R16, R40 ;  /* 0x000000101c1c723c */ /* 0x000fe80000041828 */
[----:B------:R-:W-:-:S05]  /*1ab0*/  LEA R20, R20, UR10, 0x1 ;  /* 0x0000000a14147c11 */ /* 0x000fca000f8e08ff */
[----:B------:R-:W2:Y:S01]  /*1ac0*/  LDSM.16.M88.4 R40, [R20+0x2000] ;  /* 0x002000001428783b */ /* 0x000ea20000000200 */
[C---:B-1----:R-:W-:Y:S08]  /*1ad0*/  HMMA.16816.F32.BF16 R36, R44.reuse, R22, R36 ;  /* 0x000000162c24723c */ /* 0x042ff00000041824 */
[----:B------:R-:W-:Y:S07]  /*1ae0*/  HMMA.16816.F32.BF16 R24, R44, R18, R24 ;  /* 0x000000122c18723c */ /* 0x000fee0000041818 */
[----:B------:R-:W-:Y:S01]  /*1af0*/  LEA R44, R77, UR10, 0x1 ;  /* 0x0000000a4d2c7c11 */ /* 0x000fe2000f8e08ff */
[C---:B--2---:R-:W-:Y:S01]  /*1b00*/  HMMA.16816.F32.BF16 R32, R40.reuse, R22, R32 ;  /* 0x000000162820723c */ /* 0x044fe20000041820 */
[----:B------:R-:W-:Y:S04]  /*1b10*/  LDSM.16.M88.4 R20, [R90] ;  /* 0x000000005a14783b */ /* 0x000fe80000000200 */
[----:B------:R-:W1:Y:S03]  /*1b20*/  LDSM.16.M88.4 R44, [R44] ;  /* 0x000000002c2c783b */ /* 0x000e660000000200 */
[----:B------:R-:W-:Y:S01]  /*1b30*/  HMMA.16816.F32.BF16 R28, R40, R18, R28 ;  /* 0x00000012281c723c */ /* 0x000fe2000004181c */
[----:B------:R2:W3:Y:S04]  /*1b40*/  LDSM.16.M88.4 R40, [R89+0x2000] ;  /* 0x002000005928783b */ /* 0x0004e80000000200 */
[----:B------:R4:W3:Y:S01]  /*1b50*/  LDSM.16.M88.4 R16, [R90+0x1000] ;  /* 0x001000005a10783b */ /* 0x0008e20000000200 */
[----:B--2---:R-:W-:Y:S01]  /*1b60*/  IMAD.IADD R89, R83, 0x1, R74 ;  /* 0x0000000153597824 */ /* 0x004fe200078e024a */
[----:B----4-:R-:W-:-:S04]  /*1b70*/  LEA R90, R61, UR11, 0x1 ;  /* 0x0000000b3d5a7c11 */ /* 0x010fc8000f8e08ff */
[----:B------:R-:W-:Y:S01]  /*1b80*/  LEA R89, R89, UR10, 0x1 ;  /* 0x0000000a59597c11 */ /* 0x000fe2000f8e08ff */
[----:B------:R-:W-:Y:S01]  /*1b90*/  IMAD R90, R65, 0x100, R90 ;  /* 0x00000100415a7824 */ /* 0x000fe200078e025a */
[-C--:B-1----:R-:W-:Y:S08]  /*1ba0*/  HMMA.16816.F32.BF16 R36, R44, R20.reuse, R36 ;  /* 0x000000142c24723c */ /* 0x082ff00000041824 */
[----:B---3--:R-:W-:Y:S07]  /*1bb0*/  HMMA.16816.F32.BF16 R32, R40, R20, R32 ;  /* 0x000000142820723c */ /* 0x008fee0000041820 */
[----:B------:R-:W-:Y:S01]  /*1bc0*/  IMAD.IADD R20, R83, 0x1, R76 ;  /* 0x0000000153147824 */ /* 0x000fe200078e024c */
[----:B------:R-:W-:Y:S04]  /*1bd0*/  HMMA.16816.F32.BF16 R24, R44, R16, R24 ;  /* 0x000000102c18723c */ /* 0x000fe80000041818 */
[----:B------:R-:W-:-:S03]  /*1be0*/  LEA R92, R20, UR10, 0x1 ;  /* 0x0000000a145c7c11 */ /* 0x000fc6000f8e08ff */
[----:B------:R-:W-:Y:S01]  /*1bf0*/  LEA R45, R75, UR10, 0x1 ;  /* 0x0000000a4b2d7c11 */ /* 0x000fe2000f8e08ff */
[----:B------:R-:W-:Y:S01]  /*1c00*/  HMMA.16816.F32.BF16 R28, R40, R16, R28 ;  /* 0x00000010281c723c */ /* 0x000fe2000004181c */
[----:B------:R1:W2:Y:S04]  /*1c10*/  LDSM.16.M88.4 R40, [R92+0x2000] ;  /* 0x002000005c28783b */ /* 0x0002a80000000200 */
[----:B------:R-:W3:Y:S01]  /*1c20*/  LDSM.16.M88.4 R44, [R45] ;  /* 0x000000002d2c783b */ /* 0x000ee20000000200 */
[----:B-1----:R-:W-:-:S15]  /*1c30*/  LEA R92, R71, UR10, 0x1 ;  /* 0x0000000a475c7c11 */ /* 0x002fde000f8e08ff */
[----:B------:R-:W-:-:S03]  /*1c40*/  NOP ;  /* 0x0000000000007918 */ /* 0x000fc60000000000 */
[----:B--2---:R-:W-:Y:S08]  /*1c50*/  HMMA.16816.F32.BF16 R28, R40, R18, R28 ;  /* 0x00000012281c723c */ /* 0x004ff0000004181c */
[C---:B---3--:R-:W-:Y:S08]  /*1c60*/  HMMA.16816.F32.BF16 R36, R44.reuse, R22, R36 ;  /* 0x000000162c24723c */ /* 0x048ff00000041824 */
[----:B------:R-:W-:Y:S01]  /*1c70*/  HMMA.16816.F32.BF16 R24, R44, R18, R24 ;  /* 0x000000122c18723c */ /* 0x000fe20000041818 */
[----:B------:R-:W-:Y:S04]  /*1c80*/  LDSM.16.M88.4 R16, [R91] ;  /* 0x000000005b10783b */ /* 0x000fe80000000200 */
[----:B------:R-:W-:Y:S03]  /*1c90*/  LDSM.16.M88.4 R44, [R89+0x2000] ;  /* 0x00200000592c783b */ /* 0x000fe60000000200 */
[----:B------:R-:W-:Y:S01]  /*1ca0*/  HMMA.16816.F32.BF16 R20, R40, R22, R32 ;  /* 0x000000162814723c */ /* 0x000fe20000041820 */
[----:B------:R-:W1:Y:S04]  /*1cb0*/  LDSM.16.M88.4 R32, [R90] ;  /* 0x000000005a20783b */ /* 0x000e680000000200 */
[----:B------:R2:W3:Y:S02]  /*1cc0*/  LDSM.16.M88.4 R40, [R90+0x1000] ;  /* 0x001000005a28783b */ /* 0x0004e40000000200 */
[----:B--2---:R-:W-:Y:S01]  /*1cd0*/  LEA R90, R69, UR10, 0x1 ;  /* 0x0000000a455a7c11 */ /* 0x004fe2000f8e08ff */
[C---:B-1----:R-:W-:Y:S08]  /*1ce0*/  HMMA.16816.F32.BF16 R36, R16.reuse, R32, R36 ;  /* 0x000000201024723c */ /* 0x042ff00000041824 */
[----:B---3--:R-:W-:Y:S08]  /*1cf0*/  HMMA.16816.F32.BF16 R24, R16, R40, R24 ;  /* 0x000000281018723c */ /* 0x008ff00000041818 */
[C---:B------:R-:W-:Y:S07]  /*1d00*/  HMMA.16816.F32.BF16 R16, R44.reuse, R32, R20 ;  /* 0x000000202c10723c */ /* 0x040fee0000041814 */
[----:B------:R-:W-:Y:S01]  /*1d10*/  IMAD.IADD R32, R83, 0x1, R72 ;  /* 0x0000000153207824 */ /* 0x000fe200078e0248 */
[----:B------:R-:W-:Y:S01]  /*1d20*/  HMMA.16816.F32.BF16 R20, R44, R40, R28 ;  /* 0x000000282c14723c */ /* 0x000fe2000004181c */
[----:B------:R-:W1:Y:S06]  /*1d30*/  LDSM.16.M88.4 R28, [R92] ;  /* 0x000000005c1c783b */ /* 0x000e6c0000000200 */
[----:B------:R-:W-:-:S06]  /*1d40*/  LEA R44, R32, UR10, 0x1 ;  /* 0x0000000a202c7c11 */ /* 0x000fcc000f8e08ff */
[----:B------:R-:W2:Y:S01]  /*1d50*/  LDSM.16.M88.4 R44, [R44+0x2000] ;  /* 0x002000002c2c783b */ /* 0x000ea20000000200 */
[C---:B-1----:R-:W-:Y:S08]  /*1d60*/  HMMA.16816.F32.BF16 R36, R28.reuse, R34, R36 ;  /* 0x000000221c24723c */ /* 0x042ff00000041824 */
[----:B------:R-:W-:Y:S07]  /*1d70*/  HMMA.16816.F32.BF16 R24, R28, R42, R24 ;  /* 0x0000002a1c18723c */ /* 0x000fee0000041818 */
[----:B------:R-:W-:Y:S01]  /*1d80*/  LEA R28, R60, UR11, 0x1 ;  /* 0x0000000b3c1c7c11 */ /* 0x000fe2000f8e08ff */
[----:B--2---:R-:W-:Y:S04]  /*1d90*/  HMMA.16816.F32.BF16 R32, R44, R34, R16 ;  /* 0x000000222c20723c */ /* 0x004fe80000041810 */
[----:B------:R-:W-:-:S02]  /*1da0*/  IMAD R89, R65, 0x100, R28 ;  /* 0x0000010041597824 */ /* 0x000fc400078e021c */
[----:B------:R-:W-:Y:S02]  /*1db0*/  LDSM.16.M88.4 R28, [R90] ;  /* 0x000000005a1c783b */ /* 0x000fe40000000200 */
[----:B------:R-:W-:Y:S02]  /*1dc0*/  HMMA.16816.F32.BF16 R40, R44, R42, R20 ;  /* 0x0000002a2c28723c */ /* 0x000fe40000041814 */
[----:B------:R-:W1:Y:S04]  /*1dd0*/  LDSM.16.M88.4 R16, [R89] ;  /* 0x000000005910783b */ /* 0x000e680000000200 */
[----:B------:R-:W2:Y:S01]  /*1de0*/  LDSM.16.M88.4 R20, [R89+0x1000] ;  /* 0x001000005914783b */ /* 0x000ea20000000200 */
[----:B------:R-:W-:-:S05]  /*1df0*/  IMAD.IADD R44, R83, 0x1, R70 ;  /* 0x00000001532c7824 */ /* 0x000fca00078e0246 */
[----:B------:R-:W-:-:S05]  /*1e00*/  LEA R91, R44, UR10, 0x1 ;  /* 0x0000000a2c5b7c11 */ /* 0x000fca000f8e08ff */
[----:B------:R-:W3:Y:S01]  /*1e10*/  LDSM.16.M88.4 R44, [R91+0x2000] ;  /* 0x002000005b2c783b */ /* 0x000ee20000000200 */
[C---:B-1----:R-:W-:Y:S08]  /*1e20*/  HMMA.16816.F32.BF16 R36, R28.reuse, R16, R36 ;  /* 0x000000101c24723c */ /* 0x042ff00000041824 */
[----:B--2---:R-:W-:Y:S07]  /*1e30*/  HMMA.16816.F32.BF16 R24, R28, R20, R24 ;  /* 0x000000141c18723c */ /* 0x004fee0000041818 */
[----:B------:R-:W-:Y:S01]  /*1e40*/  LEA R28, R66, UR10, 0x1 ;  /* 0x0000000a421c7c11 */ /* 0x000fe2000f8e08ff */
[C---:B---3--:R-:W-:Y:S05]  /*1e50*/  HMMA.16816.F32.BF16 R32, R44.reuse, R16, R32 ;  /* 0x000000102c20723c */ /* 0x048fea0000041820 */
[----:B------:R-:W1:Y:S02]  /*1e60*/  LDSM.16.M88.4 R28, [R28] ;  /* 0x000000001c1c783b */ /* 0x000e640000000200 */
[----:B------:R-:W-:Y:S01]  /*1e70*/  IMAD.IADD R16, R83, 0x1, R68 ;  /* 0x0000000153107824 */ /* 0x000fe200078e0244 */
[----:B------:R-:W-:Y:S07]  /*1e80*/  HMMA.16816.F32.BF16 R40, R44, R20, R40 ;  /* 0x000000142c28723c */ /* 0x000fee0000041828 */
[----:B------:R-:W-:Y:S01]  /*1e90*/  LEA R44, R16, UR10, 0x1 ;  /* 0x0000000a102c7c11 */ /* 0x000fe2000f8e08ff */
[----:B------:R-:W-:Y:S01]  /*1ea0*/  IMAD.U32 R21, RZ, RZ, UR8 ;  /* 0x00000008ff157e24 */ /* 0x000fe2000f8e00ff */
[----:B------:R-:W-:Y:S01]  /*1eb0*/  IADD3 R16, P1, R10, UR6, RZ ;  /* 0x000000060a107c10 */ /* 0x000fe2000ff3e0ff */
[----:B------:R-:W-:-:S02]  /*1ec0*/  ULEA UR10, UR8, 0x10000, 0xd ;  /* 0x00010000080a7891 */ /* 0x000fc4000f8e683f */
[----:B------:R-:W-:Y:S01]  /*1ed0*/  IMAD R21, R21, 0x4000, R84 ;  /* 0x0000400015157824 */ /* 0x000fe200078e0254 */
[----:B------:R-:W2:Y:S01]  /*1ee0*/  LDSM.16.M88.4 R44, [R44+0x2000] ;  /* 0x002000002c2c783b */ /* 0x000ea20000000200 */
[----:B------:R-:W-:-:S03]  /*1ef0*/  IADD3.X R17, R0, UR7, RZ, P1, !PT ;  /* 0x0000000700117c10 */ /* 0x000fc60008ffe4ff */
[----:B------:R-:W-:Y:S01]  /*1f00*/  BAR.SYNC.DEFER_BLOCKING 0x0 ;  /* 0x0000000000007b1d */ /* 0x000fe20000010000 */
[----:B------:R-:W-:Y:S02]  /*1f10*/  IADD3 R92, P1, R8, UR6, RZ ;  /* 0x00000006085c7c10 */ /* 0x000fe4000ff3e0ff */
[----:B------:R-:W-:Y:S02]  /*1f20*/  IADD3 R89, R84, UR10, RZ ;  /* 0x0000000a54597c10 */ /* 0x000fe4000fffe0ff */
[----:B------:R-:W-:Y:S02]  /*1f30*/  IADD3.X R93, R12, UR7, RZ, P1, !PT ;  /* 0x000000070c5d7c10 */ /* 0x000fe40008ffe4ff */
[----:B------:R-:W-:-:S04]  /*1f40*/  IADD3 R90, P1, R7, UR6, RZ ;  /* 0x00000006075a7c10 */ /* 0x000fc8000ff3e0ff */
[----:B------:R-:W-:Y:S01]  /*1f50*/  IADD3.X R91, R11, UR7, RZ, P1, !PT ;  /* 0x000000070b5b7c10 */ /* 0x000fe20008ffe4ff */
[C---:B-1----:R-:W-:Y:S01]  /*1f60*/  HMMA.16816.F32.BF16 R36, R28.reuse, R18, R36 ;  /* 0x000000121c24723c */ /* 0x042fe20000041824 */
[----:B------:R-:W-:Y:S01]  /*1f70*/  @!PT LDS RZ, [RZ] ;  /* 0x00000000fffff984 */ /* 0x000fe20000000800 */
[----:B------:R-:W-:Y:S01]  /*1f80*/  @!PT LDS RZ, [RZ] ;  /* 0x00000000fffff984 */ /* 0x000fe20000000800 */
[----:B------:R-:W-:Y:S01]  /*1f90*/  @!PT LDS RZ, [RZ] ;  /* 0x00000000fffff984 */ /* 0x000fe20000000800 */
[----:B------:R1:W-:Y:S07]  /*1fa0*/  LDGSTS.E.BYPASS.128 [R21], [R16.64], !P0 ;  /* 0x0000000010157fae */ /* 0x0003ee000c101c4c */
[-C--:B------:R-:W-:Y:S01]  /*1fb0*/  HMMA.16816.F32.BF16 R24, R28, R22.reuse, R24 ;  /* 0x000000161c18723c */ /* 0x080fe20000041818 */
[----:B------:R3:W-:Y:S04]  /*1fc0*/  LDGSTS.E.BYPASS.128 [R21+0x800], [R92.64], !P0 ;  /* 0x008000005c157fae */ /* 0x0007e8000c101c4c */
[----:B------:R3:W-:Y:S02]  /*1fd0*/  LDGSTS.E.BYPASS.128 [R21+0x1000], [R90.64], !P0 ;  /* 0x010000005a157fae */ /* 0x0007e4000c101c4c */
[----:B------:R-:W-:Y:S01]  /*1fe0*/  IADD3 R30, P2, R5, UR6, RZ ;  /* 0x00000006051e7c10 */ /* 0x000fe2000ff5e0ff */
[----:B--2---:R-:W-:Y:S01]  /*1ff0*/  HMMA.16816.F32.BF16 R40, R44, R22, R40 ;  /* 0x000000162c28723c */ /* 0x004fe20000041828 */
[----:B------:R-:W-:-:S02]  /*2000*/  IADD3 R28, P1, R3, UR6, RZ ;  /* 0x00000006031c7c10 */ /* 0x000fc4000ff3e0ff */
[----:B------:R-:W-:Y:S02]  /*2010*/  IADD3.X R31, R9, UR7, RZ, P2, !PT ;  /* 0x00000007091f7c10 */ /* 0x000fe400097fe4ff */
[----:B------:R-:W-:Y:S02]  /*2020*/  IADD3.X R29, R6, UR7, RZ, P1, !PT ;  /* 0x00000007061d7c10 */ /* 0x000fe40008ffe4ff */
[----:B------:R-:W-:Y:S01]  /*2030*/  IADD3 R22, P1, R48, UR6, RZ ;  /* 0x0000000630167c10 */ /* 0x000fe2000ff3e0ff */
[----:B------:R-:W-:Y:S01]  /*2040*/  HMMA.16816.F32.BF16 R32, R44, R18, R32 ;  /* 0x000000122c20723c */ /* 0x000fe20000041820 */
[----:B------:R2:W-:Y:S01]  /*2050*/  LDGSTS.E.BYPASS.128 [R21+0x1800], [R30.64], !P0 ;  /* 0x018000001e157fae */ /* 0x0005e2000c101c4c */
[----:B-1----:R-:W-:Y:S02]  /*2060*/  IADD3 R16, P3, R14, UR6, RZ ;  /* 0x000000060e107c10 */ /* 0x002fe4000ff7e0ff */
[----:B------:R-:W-:Y:S01]  /*2070*/  IADD3.X R23, R15, UR7, RZ, P1, !PT ;  /* 0x000000070f177c10 */ /* 0x000fe20008ffe4ff */
[----:B------:R1:W-:Y:S01]  /*2080*/  LDGSTS.E.BYPASS.128 [R21+0x2000], [R28.64], !P0 ;  /* 0x020000001c157fae */ /* 0x0003e2000c101c4c */
[----:B------:R-:W-:-:S02]  /*2090*/  IADD3.X R17, R13, UR7, RZ, P3, !PT ;  /* 0x000000070d117c10 */ /* 0x000fc40009ffe4ff */
[----:B------:R-:W-:-:S04]  /*20a0*/  IADD3 R18, P2, R2, UR6, RZ ;  /* 0x0000000602127c10 */ /* 0x000fc8000ff5e0ff */
[----:B------:R-:W-:Y:S02]  /*20b0*/  IADD3.X R19, R4, UR7, RZ, P2, !PT ;  /* 0x0000000704137c10 */ /* 0x000fe400097fe4ff */
[----:B--2---:R-:W-:Y:S02]  /*20c0*/  IADD3 R30, P1, R50, UR6, RZ ;  /* 0x00000006321e7c10 */ /* 0x004fe4000ff3e0ff */
[----:B------:R-:W-:Y:S01]  /*20d0*/  IADD3 R46, P2, R52, UR6, RZ ;  /* 0x00000006342e7c10 */ /* 0x000fe2000ff5e0ff */
[----:B------:R3:W-:Y:S01]  /*20e0*/  LDGSTS.E.BYPASS.128 [R21+0x2800], [R18.64], !P0 ;  /* 0x0280000012157fae */ /* 0x0007e2000c101c4c */
[----:B------:R-:W-:Y:S02]  /*20f0*/  IADD3.X R31, R49, UR7, RZ, P1, !PT ;  /* 0x00000007311f7c10 */ /* 0x000fe40008ffe4ff */
[----:B------:R-:W-:Y:S01]  /*2100*/  IADD3 R44, P1, R54, UR6, RZ ;  /* 0x00000006362c7c10 */ /* 0x000fe2000ff3e0ff */
[----:B------:R3:W-:Y:S01]  /*2110*/  LDGSTS.E.BYPASS.128 [R21+0x3000], [R16.64], !P0 ;  /* 0x0300000010157fae */ /* 0x0007e2000c101c4c */
[----:B-1----:R-:W-:Y:S01]  /*2120*/  IADD3 R28, P3, R56, UR6, RZ ;  /* 0x00000006381c7c10 */ /* 0x002fe2000ff7e0ff */
[----:B------:R-:W-:Y:S01]  /*2130*/  UIADD3 UR6, UP0, UR6, 0x100, URZ ;  /* 0x0000010006067890 */ /* 0x000fe2000ff1e03f */
[----:B------:R-:W-:Y:S01]  /*2140*/  IADD3.X R47, R51, UR7, RZ, P2, !PT ;  /* 0x00000007332f7c10 */ /* 0x000fe200097fe4ff */
[----:B------:R3:W-:Y:S01]  /*2150*/  LDGSTS.E.BYPASS.128 [R21+0x3800], [R22.64], !P0 ;  /* 0x0380000016157fae */ /* 0x0007e2000c101c4c */
[----:B------:R-:W-:-:S02]  /*2160*/  IADD3.X R45, R53, UR7, RZ, P1, !PT ;  /* 0x00000007352d7c10 */ /* 0x000fc40008ffe4ff */
[----:B------:R-:W-:Y:S01]  /*2170*/  IADD3.X R29, R55, UR7, RZ, P3, !PT ;  /* 0x00000007371d7c10 */ /* 0x000fe20009ffe4ff */
[----:B------:R-:W-:Y:S01]  /*2180*/  UIADD3.X UR7, URZ, UR7, URZ, UP0, !UPT ;  /* 0x000000073f077290 */ /* 0x000fe200087fe43f */
[----:B------:R-:W0:Y:S01]  /*2190*/  LDGDEPBAR ;  /* 0x00000000000079af */ /* 0x000e220000000000 */
[----:B------:R-:W-:-:S03]  /*21a0*/  UISETP.NE.U32.AND UP0, UPT, UR6, 0x1800, UPT ;  /* 0x000018000600788c */ /* 0x000fc6000bf05070 */
[----:B------:R3:W-:Y:S01]  /*21b0*/  LDGSTS.E.BYPASS.128 [R89], [R30.64], !P0 ;  /* 0x000000001e597fae */ /* 0x0007e2000c101c4c */
[----:B------:R-:W-:-:S03]  /*21c0*/  UISETP.NE.AND.EX UP0, UPT, UR7, URZ, UPT, UP0 ;  /* 0x0000003f0700728c */ /* 0x000fc6000bf05300 */
[----:B------:R3:W-:Y:S04]  /*21d0*/  LDGSTS.E.BYPASS.128 [R89+0x800], [R46.64], !P0 ;  /* 0x008000002e597fae */ /* 0x0007e8000c101c4c */
[----:B------:R3:W-:Y:S04]  /*21e0*/  LDGSTS.E.BYPASS.128 [R89+0x1000], [R44.64], !P0 ;  /* 0x010000002c597fae */ /* 0x0007e8000c101c4c */
[----:B------:R3:W-:Y:S01]  /*21f0*/  LDGSTS.E.BYPASS.128 [R89+0x1800], [R28.64], !P0 ;  /* 0x018000001c597fae */ /* 0x0007e2000c101c4c */
[----:B------:R-:W-:-:S03]  /*2200*/  PLOP3.LUT P0, PT, PT, PT, UP0, 0x80, 0x0 ;  /* 0x000000000000781c */ /* 0x000fc60003f0f008 */
[----:B------:R-:W0:Y:S10]  /*2210*/  LDGDEPBAR ;  /* 0x00000000000079af */ /* 0x000e340000000000 */
[----:B---3--:R-:W-:Y:S05]  /*2220*/  @P0 BRA `(.L_x_0) ;  /* 0xfffff63000000947 */ /* 0x008fea000383ffff */
[----:B------:R-:W-:Y:S01]  /*2230*/  IMAD.SHL.U32 R0, R59, 0x2, RZ ;  /* 0x000000023b007824 */ /* 0x000fe200078e00ff */
[----:B------:R-:W-:Y:S01]  /*2240*/  LOP3.LUT R2, R86, 0x20, RZ, 0xc0, !PT ;  /* 0x0000002056027812 */ /* 0x000fe200078ec0ff */
[----:B------:R-:W-:Y:S01]  /*2250*/  IMAD.SHL.U32 R3, R85, 0x8, RZ ;  /* 0x0000000855037824 */ /* 0x000fe200078e00ff */
[----:B------:R-:W-:-:S04]  /*2260*/  DEPBAR.LE SB0, 0x0 ;  /* 0x000080000000791a */ /* 0x000fc80000000000 */
[----:B------:R-:W-:Y:S01]  /*2270*/  LOP3.LUT R0, R0, 0x6, RZ, 0xc0, !PT ;  /* 0x0000000600007812 */ /* 0x000fe200078ec0ff */
[----:B------:R-:W-:Y:S01]  /*2280*/  IMAD.MOV.U32 R12, RZ, RZ, 0x2 ;  /* 0x00000002ff0c7424 */ /* 0x000fe200078e00ff */
[----:B------:R-:W-:Y:S02]  /*2290*/  LOP3.LUT R5, R3, 0x180, R86, 0xf8, !PT ;  /* 0x0000018003057812 */ /* 0x000fe400078ef856 */
[----:B------:R-:W-:Y:S01]  /*22a0*/  F2FP.BF16.PACK_AB R36, R37, R36 ;  /* 0x000000242524723e */ /* 0x000fe200000010ff */
[----:B------:R-:W-:Y:S01]  /*22b0*/  IMAD R87, R87, 0x8, R0 ;  /* 0x0000000857577824 */ /* 0x000fe200078e0200 */
[----:B------:R-:W-:Y:S02]  /*22c0*/  LOP3.LUT R0, R86, 0x40, RZ, 0xc0, !PT ;  /* 0x0000004056007812 */ /* 0x000fe400078ec0ff */
[----:B------:R-:W-:Y:S02]  /*22d0*/  LOP3.LUT R5, R5, 0x78, R86, 0xf8, !PT ;  /* 0x0000007805057812 */ /* 0x000fe400078ef856 */
[----:B------:R-:W-:-:S02]  /*22e0*/  IADD3 R87, R2, R87, R0 ;  /* 0x0000005702577210 */ /* 0x000fc40007ffe000 */
[----:B------:R-:W-:Y:S02]  /*22f0*/  SHF.R.U32.HI R0, RZ, 0x1, R5 ;  /* 0x00000001ff007819 */ /* 0x000fe40000011605 */
[----:B------:R-:W-:Y:S02]  /*2300*/  IADD3 R87, R3, R87, R88 ;  /* 0x0000005703577210 */ /* 0x000fe40007ffe058 */
[----:B------:R-:W-:Y:S02]  /*2310*/  LOP3.LUT R6, R0, 0x1f0, RZ, 0xc0, !PT ;  /* 0x000001f000067812 */ /* 0x000fe400078ec0ff */
[C---:B------:R-:W-:Y:S02]  /*2320*/  LOP3.LUT R2, R87.reuse, 0x100, RZ, 0x3c, !PT ;  /* 0x0000010057027812 */ /* 0x040fe400078e3cff */
[----:B------:R-:W-:Y:S01]  /*2330*/  LOP3.LUT R4, R87, 0x110, RZ, 0x3c, !PT ;  /* 0x0000011057047812 */ /* 0x000fe200078e3cff */
[----:B------:R-:W-:Y:S01]  /*2340*/  IMAD R10, R5, 0x2, R6 ;  /* 0x00000002050a7824 */ /* 0x000fe200078e0206 */
[----:B------:R-:W-:-:S02]  /*2350*/  SHF.R.U32.HI R0, RZ, 0x1, R87 ;  /* 0x00000001ff007819 */ /* 0x000fc40000011657 */
[----:B------:R-:W-:Y:S02]  /*2360*/  SHF.R.U32.HI R3, RZ, 0x1, R2 ;  /* 0x00000001ff037819 */ /* 0x000fe40000011602 */
[----:B------:R-:W-:Y:S02]  /*2370*/  SHF.R.U32.HI R6, RZ, 0x1, R4 ;  /* 0x00000001ff067819 */ /* 0x000fe40000011604 */
[----:B------:R-:W-:Y:S02]  /*2380*/  LOP3.LUT R0, R0, 0x7ffffff0, RZ, 0xc0, !PT ;  /* 0x7ffffff000007812 */ /* 0x000fe400078ec0ff */
[----:B------:R-:W-:Y:S02]  /*2390*/  LOP3.LUT R5, R87, 0x10, RZ, 0x3c, !PT ;  /* 0x0000001057057812 */ /* 0x000fe400078e3cff */
[----:B------:R-:W-:Y:S01]  /*23a0*/  LOP3.LUT R3, R3, 0x7ffffff0, RZ, 0xc0, !PT ;  /* 0x7ffffff003037812 */ /* 0x000fe200078ec0ff */
[--C-:B------:R-:W-:Y:S01]  /*23b0*/  IMAD R87, R87, 0x2, R0.reuse ;  /* 0x0000000257577824 */ /* 0x100fe200078e0200 */
[----:B------:R-:W-:Y:S01]  /*23c0*/  BAR.SYNC.DEFER_BLOCKING 0x0 ;  /* 0x0000000000007b1d */ /* 0x000fe20000010000 */
[----:B------:R-:W-:Y:S01]  /*23d0*/  LOP3.LUT R7, R6, 0x7ffffff0, RZ, 0xc0, !PT ;  /* 0x7ffffff006077812 */ /* 0x000fe200078ec0ff */
[----:B------:R-:W-:Y:S01]  /*23e0*/  IMAD R8, R5, 0x2, R0 ;  /* 0x0000000205087824 */ /* 0x000fe200078e0200 */
[----:B------:R-:W-:Y:S01]  /*23f0*/  F2FP.BF16.PACK_AB R39, R39, R38 ;  /* 0x000000262727723e */ /* 0x000fe200000010ff */
[----:B------:R-:W-:Y:S01]  /*2400*/  IMAD R0, R2, 0x2, R3 ;  /* 0x0000000202007824 */ /* 0x000fe200078e0203 */
[----:B------:R-:W-:Y:S01]  /*2410*/  F2FP.BF16.PACK_AB R25, R25, R24 ;  /* 0x000000181919723e */ /* 0x000fe200000010ff */
[----:B------:R-:W-:Y:S01]  /*2420*/  IMAD R9, R4, 0x2, R7 ;  /* 0x0000000204097824 */ /* 0x000fe200078e0207 */
[----:B------:R-:W-:-:S02]  /*2430*/  F2FP.BF16.PACK_AB R26, R27, R26 ;  /* 0x0000001a1b1a723e */ /* 0x000fc400000010ff */
[----:B------:R-:W-:Y:S02]  /*2440*/  F2FP.BF16.PACK_AB R32, R33, R32 ;  /* 0x000000202120723e */ /* 0x000fe400000010ff */
[----:B------:R-:W-:Y:S02]  /*2450*/  F2FP.BF16.PACK_AB R35, R35, R34 ;  /* 0x000000222323723e */ /* 0x000fe400000010ff */
[----:B------:R-:W-:Y:S02]  /*2460*/  F2FP.BF16.PACK_AB R41, R41, R40 ;  /* 0x000000282929723e */ /* 0x000fe400000010ff */
[----:B------:R-:W-:Y:S02]  /*2470*/  F2FP.BF16.PACK_AB R42, R43, R42 ;  /* 0x0000002a2b2a723e */ /* 0x000fe400000010ff */
[----:B------:R-:W-:Y:S02]  /*2480*/  SHF.R.U32.HI R3, RZ, 0x2, R59 ;  /* 0x00000002ff037819 */ /* 0x000fe4000001163b */
[----:B------:R-:W-:-:S02]  /*2490*/  SHF.R.U32.HI R2, RZ, 0x2, R85 ;  /* 0x00000002ff027819 */ /* 0x000fc40000011655 */
[----:B------:R-:W-:Y:S02]  /*24a0*/  LOP3.LUT R57, R57, 0x18, R86, 0xf8, !PT ;  /* 0x0000001839397812 */ /* 0x000fe400078ef856 */
[----:B------:R-:W-:Y:S01]  /*24b0*/  LOP3.LUT R3, R2, 0xf, R3, 0xf8, !PT ;  /* 0x0000000f02037812 */ /* 0x000fe200078ef803 */
[----:B------:R-:W-:Y:S01]  /*24c0*/  STS [R87], R36 ;  /* 0x0000002457007388 */ /* 0x000fe20000000800 */
[----:B------:R-:W-:Y:S02]  /*24d0*/  ISETP.GE.AND P0, PT, R57, 0x300, PT ;  /* 0x000003003900780c */ /* 0x000fe40003f06270 */
[----:B------:R-:W-:Y:S01]  /*24e0*/  LOP3.LUT R58, R3, R58, RZ, 0xfc, !PT ;  /* 0x0000003a033a7212 */ /* 0x000fe200078efcff */
[----:B------:R-:W-:Y:S03]  /*24f0*/  STS [R0], R39 ;  /* 0x0000002700007388 */ /* 0x000fe60000000800 */
[C---:B------:R-:W-:Y:S01]  /*2500*/  LOP3.LUT R2, R58.reuse, 0x20, RZ, 0xfc, !PT ;  /* 0x000000203a027812 */ /* 0x040fe200078efcff */
[----:B------:R-:W-:Y:S01]  /*2510*/  STS [R8], R25 ;  /* 0x0000001908007388 */ /* 0x000fe20000000800 */
[C---:B------:R-:W-:Y:S01]  /*2520*/  ISETP.LT.AND P1, PT, R58.reuse, 0x4d, !P0 ;  /* 0x0000004d3a00780c */ /* 0x040fe20004721270 */
[----:B------:R-:W-:Y:S01]  /*2530*/  IMAD R57, R58, 0x300, R57 ;  /* 0x000003003a397824 */ /* 0x000fe200078e0239 */
[----:B------:R-:W-:Y:S01]  /*2540*/  ISETP.LT.AND P0, PT, R2, 0x4d, !P0 ;  /* 0x0000004d0200780c */ /* 0x000fe20004701270 */
[----:B------:R-:W-:Y:S02]  /*2550*/  STS [R9], R26 ;  /* 0x0000001a09007388 */ /* 0x000fe40000000800 */
[----:B------:R-:W-:-:S02]  /*2560*/  IMAD.WIDE R2, R57, R12, c[0x0][0x170] ;  /* 0x00005c0039027625 */ /* 0x000fc400078e020c */
[----:B------:R-:W-:Y:S06]  /*2570*/  BAR.SYNC.DEFER_BLOCKING 0x0 ;  /* 0x0000000000007b1d */ /* 0x000fec0000010000 */
[----:B------:R-:W1:Y:S04]  /*2580*/  LDS.128 R4, [R10] ;  /* 0x000000000a047984 */ /* 0x000e680000000c00 */
[----:B------:R-:W-:Y:S06]  /*2590*/  BAR.SYNC.DEFER_BLOCKING 0x0 ;  /* 0x0000000000007b1d */ /* 0x000fec0000010000 */
[----:B------:R2:W-:Y:S04]  /*25a0*/  STS [R87], R32 ;  /* 0x0000002057007388 */ /* 0x0005e80000000800 */
[----:B------:R2:W-:Y:S04]  /*25b0*/  STS [R0], R35 ;  /* 0x0000002300007388 */ /* 0x0005e80000000800 */
[----:B------:R2:W-:Y:S04]  /*25c0*/  STS [R8], R41 ;  /* 0x0000002908007388 */ /* 0x0005e80000000800 */
[----:B------:R2:W-:Y:S04]  /*25d0*/  STS [R9], R42 ;  /* 0x0000002a09007388 */ /* 0x0005e80000000800 */
[----:B------:R-:W-:Y:S06]  /*25e0*/  BAR.SYNC.DEFER_BLOCKING 0x0 ;  /* 0x0000000000007b1d */ /* 0x000fec0000010000 */
[----:B-1----:R2:W-:Y:S01]  /*25f0*/  @P1 STG.E.128 [R2.64], R4 ;  /* 0x0000000402001986 */ /* 0x0025e2000c101d0c */
[----:B------:R-:W-:Y:S05]  /*2600*/  @!P0 EXIT ;  /* 0x000000000000894d */ /* 0x000fea0003800000 */
[----:B--2---:R-:W1:Y:S01]  /*2610*/  LDS.128 R8, [R10] ;  /* 0x000000000a087984 */ /* 0x004e620000000c00 */
[----:B------:R-:W-:-:S05]  /*2620*/  IADD3 R2, R57, 0x6000, RZ ;  /* 0x0000600039027810 */ /* 0x000fca0007ffe0ff */
[----:B------:R-:W-:-:S05]  /*2630*/  IMAD.WIDE R2, R2, R12, c[0x0][0x170] ;  /* 0x00005c0002027625 */ /* 0x000fca00078e020c */
[----:B-1----:R-:W-:Y:S01]  /*2640*/  STG.E.128 [R2.64], R8 ;  /* 0x0000000802007986 */ /* 0x002fe2000c101d0c */
[----:B------:R-:W-:Y:S05]  /*2650*/  EXIT ;  /* 0x000000000000794d */ /* 0x000fea0003800000 */
.L_x_1:
[----:B------:R-:W-:-:S00]  /*2660*/  BRA `(.L_x_1) ;  /* 0xfffffff000007947 */ /* 0x000fc0000383ffff */
[----:B------:R-:W-:-:S00]  /*2670*/  NOP ;  /* 0x0000000000007918 */ /* 0x000fc00000000000 */
        /* <DEDUP_REMOVED lines=8> */
.L_x_2:


//--------------------- .nv.shared.triton_tem_fused_addmm_6 --------------------------
	.section	.nv.shared.triton_tem_fused_addmm_6,"aw",@nobits
	.sectionflags	@""
	.align	16
